// auto-generated by cutlass_sweep.gemm — config: {"arch": "sm_90", "cluster_m": 1, "cluster_n": 1, "dtype": "e4m3", "dtype_b": "e4m3", "layout": "nt", "stages": 7, "tile_k": 32, "tile_m": 64, "tile_n": 64}
#include "cutlass/cutlass.h"
#include "cutlass/gemm/collective/collective_builder.hpp"
#include "cutlass/gemm/device/gemm_universal_adapter.h"
#include "cutlass/gemm/kernel/gemm_universal.hpp"
#include "cutlass/epilogue/collective/collective_builder.hpp"

using ElemA = cutlass::float_e4m3_t;
using ElemB = cutlass::float_e4m3_t;
using ElemCD = cutlass::float_e4m3_t;
using Acc  = float;
using TileShape    = cute::Shape<cute::_64, cute::_64, cute::_32>;
using ClusterShape = cute::Shape<cute::_1, cute::_1, cute::_1>;

using CollectiveEpilogue = typename cutlass::epilogue::collective::CollectiveBuilder<
    cutlass::arch::Sm90, cutlass::arch::OpClassTensorOp,
    TileShape, ClusterShape,
    cutlass::epilogue::collective::EpilogueTileAuto,
    Acc, Acc,
    ElemCD, cutlass::layout::RowMajor, 128 / cutlass::sizeof_bits<ElemCD>::value,
    ElemCD, cutlass::layout::RowMajor, 128 / cutlass::sizeof_bits<ElemCD>::value,
    cutlass::epilogue::collective::EpilogueScheduleAuto
  >::CollectiveOp;

using CollectiveMainloop = typename cutlass::gemm::collective::CollectiveBuilder<
    cutlass::arch::Sm90, cutlass::arch::OpClassTensorOp,
    ElemA, cutlass::layout::RowMajor, 128 / cutlass::sizeof_bits<ElemA>::value,
    ElemB, cutlass::layout::ColumnMajor, 128 / cutlass::sizeof_bits<ElemB>::value,
    Acc,
    TileShape, ClusterShape,
    cutlass::gemm::collective::StageCount<7>,
    cutlass::gemm::collective::KernelScheduleAuto
  >::CollectiveOp;

using GemmKernel = cutlass::gemm::kernel::GemmUniversal<
    cute::Shape<int,int,int,int>,
    CollectiveMainloop,
    CollectiveEpilogue
>;
using Gemm = cutlass::gemm::device::GemmUniversalAdapter<GemmKernel>;

// Force the device kernel symbol into the cubin without needing a host main.
auto* _anchor = &cutlass::device_kernel<GemmKernel>;


// ===== COMPILED SASS (sm_90a) =====

	.target	sm_90a

	.elftype	@"ET_EXEC"


//--------------------- .note.nv.tkinfo           --------------------------
	.section	.note.nv.tkinfo,"",@"SHT_NOTE"
	.sectionflags	@"SHF_NOTE_NV_TKINFO"
	.tkinfo
        /*0018*/ 	.word	0x00000002
        /*0030*/ 	.string	""
        /*0030*/ 	.string	"ptxas"
        /*0030*/ 	.string	"Cuda compilation tools, release 13.0, V13.0.88"
        /*0030*/ 	.string	"Build cuda_13.0.r13.0/compiler.36424714_0"
        /*0030*/ 	.string	"-arch sm_90a -m 64 "



//--------------------- .note.nv.cuinfo           --------------------------
	.section	.note.nv.cuinfo,"",@"SHT_NOTE"
	.sectionflags	@"SHF_NOTE_NV_CUINFO"
        /*0018*/ 	.short	0x0002
        /*001a*/ 	.short	0x005a
        /*001c*/ 	.short	0x0082
	.zero		2


//--------------------- .nv.info                  --------------------------
	.section	.nv.info,"",@"SHT_CUDA_INFO"
	.align	4


	//----- nvinfo : EIATTR_REGCOUNT
	.align		4
        /*0000*/ 	.byte	0x04, 0x2f
        /*0002*/ 	.short	(.L_12 - .L_11)
	.align		4
.L_11:
        /*0004*/ 	.word	index@(_ZN7cutlass13device_kernelINS_4gemm6kernel13GemmUniversalIN4cute5tupleIJiiiiEEENS1_10collective13CollectiveMmaINS1_37MainloopSm90TmaGmmaWarpSpecializedFP8ILi7ENS5_IJNS4_1CILi1EEESB_SB_EEENS1_32KernelTmaWarpSpecializedPingpongEEENS5_IJNSA_ILi64EEESF_NSA_ILi32EEEEEENS_12float_e4m3_tENS5_IJlSB_lEEESI_SJ_NS4_8TiledMMAINS4_8MMA_AtomIJNS4_4SM904GMMA30MMA_64x64x32_F32E4M3E4M3_SS_TNILNSN_7ScaleInE1ELSP_1EEEEEENS4_6LayoutISC_NS5_IJNSA_ILi0EEEST_ST_EEEEENS5_IJNS4_10UnderscoreESW_SW_EEEEENS4_13SM90_TMA_LOADENS4_14ComposedLayoutINS4_7SwizzleILi1ELi4ELi3EEENS4_18smem_ptr_flag_bitsILi8EEENSS_INS5_IJNSA_ILi8EEESG_EEENS5_IJSG_SB_EEEEEEEvNS4_8identityESZ_S19_vS1A_EENS_8epilogue10collective6detail29Sm90TmaWarpSpecializedAdapterINS1D_15DefaultEpilogueISI_SJ_SJ_NS1C_6thread17LinearCombinationISI_Li1EffLNS1H_9ScaleType4KindE0ELNS_15FloatRoundStyleE2ESI_EENS1_15EpilogueDefaultEEEEEvvEEEEvNT_6ParamsE)
        /*0008*/ 	.word	0x000000a8


	//----- nvinfo : EIATTR_FRAME_SIZE
	.align		4
.L_12:
        /*000c*/ 	.byte	0x04, 0x11
        /*000e*/ 	.short	(.L_14 - .L_13)
	.align		4
.L_13:
        /*0010*/ 	.word	index@(_ZN7cutlass13device_kernelINS_4gemm6kernel13GemmUniversalIN4cute5tupleIJiiiiEEENS1_10collective13CollectiveMmaINS1_37MainloopSm90TmaGmmaWarpSpecializedFP8ILi7ENS5_IJNS4_1CILi1EEESB_SB_EEENS1_32KernelTmaWarpSpecializedPingpongEEENS5_IJNSA_ILi64EEESF_NSA_ILi32EEEEEENS_12float_e4m3_tENS5_IJlSB_lEEESI_SJ_NS4_8TiledMMAINS4_8MMA_AtomIJNS4_4SM904GMMA30MMA_64x64x32_F32E4M3E4M3_SS_TNILNSN_7ScaleInE1ELSP_1EEEEEENS4_6LayoutISC_NS5_IJNSA_ILi0EEEST_ST_EEEEENS5_IJNS4_10UnderscoreESW_SW_EEEEENS4_13SM90_TMA_LOADENS4_14ComposedLayoutINS4_7SwizzleILi1ELi4ELi3EEENS4_18smem_ptr_flag_bitsILi8EEENSS_INS5_IJNSA_ILi8EEESG_EEENS5_IJSG_SB_EEEEEEEvNS4_8identityESZ_S19_vS1A_EENS_8epilogue10collective6detail29Sm90TmaWarpSpecializedAdapterINS1D_15DefaultEpilogueISI_SJ_SJ_NS1C_6thread17LinearCombinationISI_Li1EffLNS1H_9ScaleType4KindE0ELNS_15FloatRoundStyleE2ESI_EENS1_15EpilogueDefaultEEEEEvvEEEEvNT_6ParamsE)
        /*0014*/ 	.word	0x00000000


	//----- nvinfo : EIATTR_MIN_STACK_SIZE
	.align		4
.L_14:
        /*0018*/ 	.byte	0x04, 0x12
        /*001a*/ 	.short	(.L_16 - .L_15)
	.align		4
.L_15:
        /*001c*/ 	.word	index@(_ZN7cutlass13device_kernelINS_4gemm6kernel13GemmUniversalIN4cute5tupleIJiiiiEEENS1_10collective13CollectiveMmaINS1_37MainloopSm90TmaGmmaWarpSpecializedFP8ILi7ENS5_IJNS4_1CILi1EEESB_SB_EEENS1_32KernelTmaWarpSpecializedPingpongEEENS5_IJNSA_ILi64EEESF_NSA_ILi32EEEEEENS_12float_e4m3_tENS5_IJlSB_lEEESI_SJ_NS4_8TiledMMAINS4_8MMA_AtomIJNS4_4SM904GMMA30MMA_64x64x32_F32E4M3E4M3_SS_TNILNSN_7ScaleInE1ELSP_1EEEEEENS4_6LayoutISC_NS5_IJNSA_ILi0EEEST_ST_EEEEENS5_IJNS4_10UnderscoreESW_SW_EEEEENS4_13SM90_TMA_LOADENS4_14ComposedLayoutINS4_7SwizzleILi1ELi4ELi3EEENS4_18smem_ptr_flag_bitsILi8EEENSS_INS5_IJNSA_ILi8EEESG_EEENS5_IJSG_SB_EEEEEEEvNS4_8identityESZ_S19_vS1A_EENS_8epilogue10collective6detail29Sm90TmaWarpSpecializedAdapterINS1D_15DefaultEpilogueISI_SJ_SJ_NS1C_6thread17LinearCombinationISI_Li1EffLNS1H_9ScaleType4KindE0ELNS_15FloatRoundStyleE2ESI_EENS1_15EpilogueDefaultEEEEEvvEEEEvNT_6ParamsE)
        /*0020*/ 	.word	0x00000000
.L_16:


//--------------------- .nv.compat                --------------------------
	.section	.nv.compat,"",@"SHT_CUDA_COMPAT_INFO"
	.align	4
        /*0000*/ 	.byte	0x02, 0x09, 0x01, 0x00, 0x02, 0x02, 0x04, 0x00, 0x02, 0x05, 0x05, 0x00, 0x03, 0x07, 0x01, 0x01
        /*0010*/ 	.byte	0x02, 0x03, 0x01, 0x00, 0x02, 0x06, 0x01, 0x00, 0x04, 0x0b, 0x08, 0x00, 0x00, 0x00, 0x00, 0x00
        /*0020*/ 	.byte	0x00, 0x00, 0x00, 0x00


//--------------------- .nv.info._ZN7cutlass13device_kernelINS_4gemm6kernel13GemmUniversalIN4cute5tupleIJiiiiEEENS1_10collective13CollectiveMmaINS1_37MainloopSm90TmaGmmaWarpSpecializedFP8ILi7ENS5_IJNS4_1CILi1EEESB_SB_EEENS1_32KernelTmaWarpSpecializedPingpongEEENS5_IJNSA_ILi64EEESF_NSA_ILi32EEEEEENS_12float_e4m3_tENS5_IJlSB_lEEESI_SJ_NS4_8TiledMMAINS4_8MMA_AtomIJNS4_4SM904GMMA30MMA_64x64x32_F32E4M3E4M3_SS_TNILNSN_7ScaleInE1ELSP_1EEEEEENS4_6LayoutISC_NS5_IJNSA_ILi0EEEST_ST_EEEEENS5_IJNS4_10UnderscoreESW_SW_EEEEENS4_13SM90_TMA_LOADENS4_14ComposedLayoutINS4_7SwizzleILi1ELi4ELi3EEENS4_18smem_ptr_flag_bitsILi8EEENSS_INS5_IJNSA_ILi8EEESG_EEENS5_IJSG_SB_EEEEEEEvNS4_8identityESZ_S19_vS1A_EENS_8epilogue10collective6detail29Sm90TmaWarpSpecializedAdapterINS1D_15DefaultEpilogueISI_SJ_SJ_NS1C_6thread17LinearCombinationISI_Li1EffLNS1H_9ScaleType4KindE0ELNS_15FloatRoundStyleE2ESI_EENS1_15EpilogueDefaultEEEEEvvEEEEvNT_6ParamsE --------------------------
	.section	.nv.info._ZN7cutlass13device_kernelINS_4gemm6kernel13GemmUniversalIN4cute5tupleIJiiiiEEENS1_10collective13CollectiveMmaINS1_37MainloopSm90TmaGmmaWarpSpecializedFP8ILi7ENS5_IJNS4_1CILi1EEESB_SB_EEENS1_32KernelTmaWarpSpecializedPingpongEEENS5_IJNSA_ILi64EEESF_NSA_ILi32EEEEEENS_12float_e4m3_tENS5_IJlSB_lEEESI_SJ_NS4_8TiledMMAINS4_8MMA_AtomIJNS4_4SM904GMMA30MMA_64x64x32_F32E4M3E4M3_SS_TNILNSN_7ScaleInE1ELSP_1EEEEEENS4_6LayoutISC_NS5_IJNSA_ILi0EEEST_ST_EEEEENS5_IJNS4_10UnderscoreESW_SW_EEEEENS4_13SM90_TMA_LOADENS4_14ComposedLayoutINS4_7SwizzleILi1ELi4ELi3EEENS4_18smem_ptr_flag_bitsILi8EEENSS_INS5_IJNSA_ILi8EEESG_EEENS5_IJSG_SB_EEEEEEEvNS4_8identityESZ_S19_vS1A_EENS_8epilogue10collective6detail29Sm90TmaWarpSpecializedAdapterINS1D_15DefaultEpilogueISI_SJ_SJ_NS1C_6thread17LinearCombinationISI_Li1EffLNS1H_9ScaleType4KindE0ELNS_15FloatRoundStyleE2ESI_EENS1_15EpilogueDefaultEEEEEvvEEEEvNT_6ParamsE,"",@"SHT_CUDA_INFO"
	.sectionflags	@""
	.align	4


	//----- nvinfo : EIATTR_CUDA_API_VERSION
	.align		4
        /*0000*/ 	.byte	0x04, 0x37
        /*0002*/ 	.short	(.L_18 - .L_17)
.L_17:
        /*0004*/ 	.word	0x00000082


	//----- nvinfo : EIATTR_KPARAM_INFO
	.align		4
.L_18:
        /*0008*/ 	.byte	0x04, 0x17
        /*000a*/ 	.short	(.L_20 - .L_19)
.L_19:
        /*000c*/ 	.word	0x00000000
        /*0010*/ 	.short	0x0000
        /*0012*/ 	.short	0x0070
        /*0014*/ 	.byte	0x00, 0xf0, 0x01, 0x10


	//----- nvinfo : EIATTR_SPARSE_MMA_MASK
	.align		4
.L_20:
        /*0018*/ 	.byte	0x03, 0x50
        /*001a*/ 	.short	0x0000


	//----- nvinfo : EIATTR_MAXREG_COUNT
	.align		4
        /*001c*/ 	.byte	0x03, 0x1b
        /*001e*/ 	.short	0x00a8


	//----- nvinfo : EIATTR_NUM_BARRIERS
	.align		4
        /*0020*/ 	.byte	0x02, 0x4c
        /*0022*/ 	.byte	0x01
	.zero		1


	//----- nvinfo : EIATTR_MERCURY_ISA_VERSION
	.align		4
        /*0024*/ 	.byte	0x03, 0x5f
        /*0026*/ 	.short	0x0101


	//----- nvinfo : EIATTR_INT_WARP_WIDE_INSTR_OFFSETS
	.align		4
        /*0028*/ 	.byte	0x04, 0x31
        /*002a*/ 	.short	(.L_22 - .L_21)


	//   ....[0]....
.L_21:
        /*002c*/ 	.word	0x00000480


	//   ....[1]....
        /*0030*/ 	.word	0x000004a0


	//   ....[2]....
        /*0034*/ 	.word	0x00000520


	//   ....[3]....
        /*0038*/ 	.word	0x00000530


	//   ....[4]....
        /*003c*/ 	.word	0x00000540


	//   ....[5]....
        /*0040*/ 	.word	0x00000560


	//   ....[6]....
        /*0044*/ 	.word	0x000005b0


	//   ....[7]....
        /*0048*/ 	.word	0x000005d0


	//----- nvinfo : EIATTR_COOP_GROUP_MASK_REGIDS
	.align		4
.L_22:
        /*004c*/ 	.byte	0x04, 0x29
        /*004e*/ 	.short	(.L_24 - .L_23)


	//   ....[0]....
.L_23:
        /*0050*/ 	.word	0xffffffff


	//   ....[1]....
        /*0054*/ 	.word	0xffffffff


	//   ....[2]....
        /*0058*/ 	.word	0xffffffff


	//   ....[3]....
        /*005c*/ 	.word	0xffffffff


	//   ....[4]....
        /*0060*/ 	.word	0xffffffff


	//   ....[5]....
        /*0064*/ 	.word	0xffffffff


	//----- nvinfo : EIATTR_COOP_GROUP_INSTR_OFFSETS
	.align		4
.L_24:
        /*0068*/ 	.byte	0x04, 0x28
        /*006a*/ 	.short	(.L_26 - .L_25)


	//   ....[0]....
.L_25:
        /*006c*/ 	.word	0x00000060


	//   ....[1]....
        /*0070*/ 	.word	0x00000070


	//   ....[2]....
        /*0074*/ 	.word	0x00000130


	//   ....[3]....
        /*0078*/ 	.word	0x00000320


	//   ....[4]....
        /*007c*/ 	.word	0x00000360


	//   ....[5]....
        /*0080*/ 	.word	0x000003a0


	//----- nvinfo : EIATTR_REG_RECONFIG
	.align		4
.L_26:
        /*0084*/ 	.byte	0x01, 0x54
	.zero		2


	//----- nvinfo : EIATTR_MBARRIER_INSTR_OFFSETS
	.align		4
        /*0088*/ 	.byte	0x04, 0x39
        /*008a*/ 	.short	(.L_28 - .L_27)


	//   ....[0]....
.L_27:
        /*008c*/ 	.word	0x00000230
        /*0090*/ 	.word	0x000000ff
        /*0094*/ 	.word	0x00000000
        /*0098*/ 	.short	0x0100
        /*009a*/ 	.byte	0x08
	.zero		1


	//   ....[1]....
        /*009c*/ 	.word	0x00000240
        /*00a0*/ 	.word	0x000000ff
        /*00a4*/ 	.word	0x00000038
        /*00a8*/ 	.short	0x0100
        /*00aa*/ 	.byte	0x08
	.zero		1


	//   ....[2]....
        /*00ac*/ 	.word	0x00000250
        /*00b0*/ 	.word	0x000000ff
        /*00b4*/ 	.word	0x00000008
        /*00b8*/ 	.short	0x0100
        /*00ba*/ 	.byte	0x08
	.zero		1


	//   ....[3]....
        /*00bc*/ 	.word	0x00000260
        /*00c0*/ 	.word	0x000000ff
        /*00c4*/ 	.word	0x00000040
        /*00c8*/ 	.short	0x0100
        /*00ca*/ 	.byte	0x08
	.zero		1


	//   ....[4]....
        /*00cc*/ 	.word	0x00000270
        /*00d0*/ 	.word	0x000000ff
        /*00d4*/ 	.word	0x00000010
        /*00d8*/ 	.short	0x0100
        /*00da*/ 	.byte	0x08
	.zero		1


	//   ....[5]....
        /*00dc*/ 	.word	0x00000280
        /*00e0*/ 	.word	0x000000ff
        /*00e4*/ 	.word	0x00000048
        /*00e8*/ 	.short	0x0100
        /*00ea*/ 	.byte	0x08
	.zero		1


	//   ....[6]....
        /*00ec*/ 	.word	0x00000290
        /*00f0*/ 	.word	0x000000ff
        /*00f4*/ 	.word	0x00000018
        /*00f8*/ 	.short	0x0100
        /*00fa*/ 	.byte	0x08
	.zero		1


	//   ....[7]....
        /*00fc*/ 	.word	0x000002a0
        /*0100*/ 	.word	0x000000ff
        /*0104*/ 	.word	0x00000050
        /*0108*/ 	.short	0x0100
        /*010a*/ 	.byte	0x08
	.zero		1


	//   ....[8]....
        /*010c*/ 	.word	0x000002b0
        /*0110*/ 	.word	0x000000ff
        /*0114*/ 	.word	0x00000020
        /*0118*/ 	.short	0x0100
        /*011a*/ 	.byte	0x08
	.zero		1


	//   ....[9]....
        /*011c*/ 	.word	0x000002c0
        /*0120*/ 	.word	0x000000ff
        /*0124*/ 	.word	0x00000058
        /*0128*/ 	.short	0x0100
        /*012a*/ 	.byte	0x08
	.zero		1


	//   ....[10]....
        /*012c*/ 	.word	0x000002d0
        /*0130*/ 	.word	0x000000ff
        /*0134*/ 	.word	0x00000028
        /*0138*/ 	.short	0x0100
        /*013a*/ 	.byte	0x08
	.zero		1


	//   ....[11]....
        /*013c*/ 	.word	0x000002e0
        /*0140*/ 	.word	0x000000ff
        /*0144*/ 	.word	0x00000060
        /*0148*/ 	.short	0x0100
        /*014a*/ 	.byte	0x08
	.zero		1


	//   ....[12]....
        /*014c*/ 	.word	0x000002f0
        /*0150*/ 	.word	0x000000ff
        /*0154*/ 	.word	0x00000030
        /*0158*/ 	.short	0x0100
        /*015a*/ 	.byte	0x08
	.zero		1


	//   ....[13]....
        /*015c*/ 	.word	0x00000300
        /*0160*/ 	.word	0x000000ff
        /*0164*/ 	.word	0x00000068
        /*0168*/ 	.short	0x0100
        /*016a*/ 	.byte	0x08
	.zero		1


	//   ....[14]....
        /*016c*/ 	.word	0x00000610
        /*0170*/ 	.word	0x000000ff
        /*0174*/ 	.word	0x000000a0
        /*0178*/ 	.short	0x0100
        /*017a*/ 	.byte	0x08
	.zero		1


	//   ....[15]....
        /*017c*/ 	.word	0x00000680
        /*0180*/ 	.word	0x000000ff
        /*0184*/ 	.word	0x000000a8
        /*0188*/ 	.short	0x0100
        /*018a*/ 	.byte	0x08
	.zero		1


	//   ....[16]....
        /*018c*/ 	.word	0x000006a0
        /*0190*/ 	.word	0x000000ff
        /*0194*/ 	.word	0x00000080
        /*0198*/ 	.short	0x0100
        /*019a*/ 	.byte	0x09
	.zero		1


	//   ....[17]....
        /*019c*/ 	.word	0x000006b0
        /*01a0*/ 	.word	0x000000ff
        /*01a4*/ 	.word	0x00000088
        /*01a8*/ 	.short	0x0100
        /*01aa*/ 	.byte	0x09
	.zero		1


	//   ....[18]....
        /*01ac*/ 	.word	0x000006c0
        /*01b0*/ 	.word	0x000000ff
        /*01b4*/ 	.word	0x00000090
        /*01b8*/ 	.short	0x0100
        /*01ba*/ 	.byte	0x09
	.zero		1


	//   ....[19]....
        /*01bc*/ 	.word	0x000006d0
        /*01c0*/ 	.word	0x000000ff
        /*01c4*/ 	.word	0x00000098
        /*01c8*/ 	.short	0x0100
        /*01ca*/ 	.byte	0x09
	.zero		1


	//   ....[20]....
        /*01cc*/ 	.word	0x00001520
        /*01d0*/ 	.word	0x000000ff
        /*01d4*/ 	.word	0xfffffff8
        /*01d8*/ 	.short	0x010a
        /*01da*/ 	.byte	0x0f
	.zero		1


	//   ....[21]....
        /*01dc*/ 	.word	0x000017f0
        /*01e0*/ 	.word	0x000000ff
        /*01e4*/ 	.word	0x00000000
        /*01e8*/ 	.short	0x010a
        /*01ea*/ 	.byte	0x06
	.zero		1


	//   ....[22]....
        /*01ec*/ 	.word	0x00001830
        /*01f0*/ 	.word	0x000000ff
        /*01f4*/ 	.word	0x00000000
        /*01f8*/ 	.short	0x010a
        /*01fa*/ 	.byte	0x06
	.zero		1


	//   ....[23]....
        /*01fc*/ 	.word	0x00001d50
        /*0200*/ 	.word	0x000000ff
        /*0204*/ 	.word	0x00000000
        /*0208*/ 	.short	0x010a
        /*020a*/ 	.byte	0x09
	.zero		1


	//   ....[24]....
        /*020c*/ 	.word	0x00001d90
        /*0210*/ 	.word	0x000000ff
        /*0214*/ 	.word	0x00000000
        /*0218*/ 	.short	0x010a
        /*021a*/ 	.byte	0x09
	.zero		1


	//   ....[25]....
        /*021c*/ 	.word	0x00002120
        /*0220*/ 	.word	0x000000ff
        /*0224*/ 	.word	0x00000000
        /*0228*/ 	.short	0x0101
        /*022a*/ 	.byte	0x08
	.zero		1


	//   ....[26]....
        /*022c*/ 	.word	0x00002490
        /*0230*/ 	.word	0x0000000f
        /*0234*/ 	.word	0x00000000
        /*0238*/ 	.short	0x0101
        /*023a*/ 	.byte	0x18
	.zero		1


	//   ....[27]....
        /*023c*/ 	.word	0x00002590
        /*0240*/ 	.word	0x000000ff
        /*0244*/ 	.word	0x00000000
        /*0248*/ 	.short	0x0101
        /*024a*/ 	.byte	0x06
	.zero		1


	//   ....[28]....
        /*024c*/ 	.word	0x00002640
        /*0250*/ 	.word	0x000000ff
        /*0254*/ 	.word	0x00000008
        /*0258*/ 	.short	0x010a
        /*025a*/ 	.byte	0x0f
	.zero		1


	//   ....[29]....
        /*025c*/ 	.word	0x00004ec0
        /*0260*/ 	.word	0x00000004
        /*0264*/ 	.word	0x00000000
        /*0268*/ 	.short	0x0101
        /*026a*/ 	.byte	0x18
	.zero		1


	//   ....[30]....
        /*026c*/ 	.word	0x000057a0
        /*0270*/ 	.word	0x00000013
        /*0274*/ 	.word	0x00000038
        /*0278*/ 	.short	0x010a
        /*027a*/ 	.byte	0x3f
	.zero		1


	//   ....[31]....
        /*027c*/ 	.word	0x00005b60
        /*0280*/ 	.word	0x0000000a
        /*0284*/ 	.word	0x000000a8
        /*0288*/ 	.short	0x0101
        /*028a*/ 	.byte	0x3f
	.zero		1


	//   ....[32]....
        /*028c*/ 	.word	0x00006270
        /*0290*/ 	.word	0x00000005
        /*0294*/ 	.word	0x00000000
        /*0298*/ 	.short	0x010a
        /*029a*/ 	.byte	0x3f
	.zero		1


	//   ....[33]....
        /*029c*/ 	.word	0x000062f0
        /*02a0*/ 	.word	0x00000007
        /*02a4*/ 	.word	0x00000000
        /*02a8*/ 	.short	0x010a
        /*02aa*/ 	.byte	0x3f
	.zero		1


	//   ....[34]....
        /*02ac*/ 	.word	0x00006380
        /*02b0*/ 	.word	0x00000006
        /*02b4*/ 	.word	0x00000000
        /*02b8*/ 	.short	0x010a
        /*02ba*/ 	.byte	0x3f
	.zero		1


	//   ....[35]....
        /*02bc*/ 	.word	0x00006410
        /*02c0*/ 	.word	0x00000009
        /*02c4*/ 	.word	0x00000000
        /*02c8*/ 	.short	0x010a
        /*02ca*/ 	.byte	0x3f
	.zero		1


	//   ....[36]....
        /*02cc*/ 	.word	0x000064a0
        /*02d0*/ 	.word	0x00000008
        /*02d4*/ 	.word	0x00000000
        /*02d8*/ 	.short	0x010a
        /*02da*/ 	.byte	0x3f
	.zero		1


	//   ....[37]....
        /*02dc*/ 	.word	0x00006530
        /*02e0*/ 	.word	0x0000000b
        /*02e4*/ 	.word	0x00000000
        /*02e8*/ 	.short	0x010a
        /*02ea*/ 	.byte	0x3f
	.zero		1


	//   ....[38]....
        /*02ec*/ 	.word	0x000065c0
        /*02f0*/ 	.word	0x00000003
        /*02f4*/ 	.word	0x00000000
        /*02f8*/ 	.short	0x010a
        /*02fa*/ 	.byte	0x3f
	.zero		1


	//   ....[39]....
        /*02fc*/ 	.word	0x00006630
        /*0300*/ 	.word	0x0000000f
        /*0304*/ 	.word	0xfffffff8
        /*0308*/ 	.short	0x010a
        /*030a*/ 	.byte	0x3f
	.zero		1


	//   ....[40]....
        /*030c*/ 	.word	0x00006690
        /*0310*/ 	.word	0x0000000f
        /*0314*/ 	.word	0x00000000
        /*0318*/ 	.short	0x010a
        /*031a*/ 	.byte	0x3f
	.zero		1


	//   ....[41]....
        /*031c*/ 	.word	0x000066f0
        /*0320*/ 	.word	0x00000010
        /*0324*/ 	.word	0x00000000
        /*0328*/ 	.short	0x010a
        /*032a*/ 	.byte	0x3f
	.zero		1


	//   ....[42]....
        /*032c*/ 	.word	0x00006750
        /*0330*/ 	.word	0x0000000f
        /*0334*/ 	.word	0x00000008
        /*0338*/ 	.short	0x010a
        /*033a*/ 	.byte	0x3f
	.zero		1


	//   ....[43]....
        /*033c*/ 	.word	0x00006820
        /*0340*/ 	.word	0x00000013
        /*0344*/ 	.word	0x00000038
        /*0348*/ 	.short	0x010a
        /*034a*/ 	.byte	0x3f
	.zero		1


	//   ....[44]....
        /*034c*/ 	.word	0x00006900
        /*0350*/ 	.word	0x00000005
        /*0354*/ 	.word	0x00000000
        /*0358*/ 	.short	0x010a
        /*035a*/ 	.byte	0x3f
	.zero		1


	//   ....[45]....
        /*035c*/ 	.word	0x00006950
        /*0360*/ 	.word	0x00000007
        /*0364*/ 	.word	0x00000000
        /*0368*/ 	.short	0x010a
        /*036a*/ 	.byte	0x3f
	.zero		1


	//   ....[46]....
        /*036c*/ 	.word	0x000069a0
        /*0370*/ 	.word	0x00000006
        /*0374*/ 	.word	0x00000000
        /*0378*/ 	.short	0x010a
        /*037a*/ 	.byte	0x3f
	.zero		1


	//   ....[47]....
        /*037c*/ 	.word	0x000069f0
        /*0380*/ 	.word	0x00000009
        /*0384*/ 	.word	0x00000000
        /*0388*/ 	.short	0x010a
        /*038a*/ 	.byte	0x3f
	.zero		1


	//   ....[48]....
        /*038c*/ 	.word	0x00006a40
        /*0390*/ 	.word	0x00000008
        /*0394*/ 	.word	0x00000000
        /*0398*/ 	.short	0x010a
        /*039a*/ 	.byte	0x3f
	.zero		1


	//   ....[49]....
        /*039c*/ 	.word	0x00006a90
        /*03a0*/ 	.word	0x0000000b
        /*03a4*/ 	.word	0x00000000
        /*03a8*/ 	.short	0x010a
        /*03aa*/ 	.byte	0x3f
	.zero		1


	//----- nvinfo : EIATTR_NUM_MBARRIERS
	.align		4
.L_28:
        /*03ac*/ 	.byte	0x03, 0x38
        /*03ae*/ 	.short	0x0014


	//----- nvinfo : EIATTR_EXIT_INSTR_OFFSETS
	.align		4
        /*03b0*/ 	.byte	0x04, 0x1c
        /*03b2*/ 	.short	(.L_30 - .L_29)


	//   ....[0]....
.L_29:
        /*03b4*/ 	.word	0x000011d0


	//   ....[1]....
        /*03b8*/ 	.word	0x00001230


	//   ....[2]....
        /*03bc*/ 	.word	0x000054d0


	//   ....[3]....
        /*03c0*/ 	.word	0x00005500


	//   ....[4]....
        /*03c4*/ 	.word	0x00006610


	//----- nvinfo : EIATTR_MAX_THREADS
	.align		4
.L_30:
        /*03c8*/ 	.byte	0x04, 0x05
        /*03ca*/ 	.short	(.L_32 - .L_31)
.L_31:
        /*03cc*/ 	.word	0x00000180
        /*03d0*/ 	.word	0x00000001
        /*03d4*/ 	.word	0x00000001


	//----- nvinfo : EIATTR_CRS_STACK_SIZE
	.align		4
.L_32:
        /*03d8*/ 	.byte	0x04, 0x1e
        /*03da*/ 	.short	(.L_34 - .L_33)
.L_33:
        /*03dc*/ 	.word	0x00000000


	//----- nvinfo : EIATTR_CBANK_PARAM_SIZE
	.align		4
.L_34:
        /*03e0*/ 	.byte	0x03, 0x19
        /*03e2*/ 	.short	0x0470


	//----- nvinfo : EIATTR_PARAM_CBANK
	.align		4
        /*03e4*/ 	.byte	0x04, 0x0a
        /*03e6*/ 	.short	(.L_36 - .L_35)
	.align		4
.L_35:
        /*03e8*/ 	.word	index@(.nv.constant0._ZN7cutlass13device_kernelINS_4gemm6kernel13GemmUniversalIN4cute5tupleIJiiiiEEENS1_10collective13CollectiveMmaINS1_37MainloopSm90TmaGmmaWarpSpecializedFP8ILi7ENS5_IJNS4_1CILi1EEESB_SB_EEENS1_32KernelTmaWarpSpecializedPingpongEEENS5_IJNSA_ILi64EEESF_NSA_ILi32EEEEEENS_12float_e4m3_tENS5_IJlSB_lEEESI_SJ_NS4_8TiledMMAINS4_8MMA_AtomIJNS4_4SM904GMMA30MMA_64x64x32_F32E4M3E4M3_SS_TNILNSN_7ScaleInE1ELSP_1EEEEEENS4_6LayoutISC_NS5_IJNSA_ILi0EEEST_ST_EEEEENS5_IJNS4_10UnderscoreESW_SW_EEEEENS4_13SM90_TMA_LOADENS4_14ComposedLayoutINS4_7SwizzleILi1ELi4ELi3EEENS4_18smem_ptr_flag_bitsILi8EEENSS_INS5_IJNSA_ILi8EEESG_EEENS5_IJSG_SB_EEEEEEEvNS4_8identityESZ_S19_vS1A_EENS_8epilogue10collective6detail29Sm90TmaWarpSpecializedAdapterINS1D_15DefaultEpilogueISI_SJ_SJ_NS1C_6thread17LinearCombinationISI_Li1EffLNS1H_9ScaleType4KindE0ELNS_15FloatRoundStyleE2ESI_EENS1_15EpilogueDefaultEEEEEvvEEEEvNT_6ParamsE)
        /*03ec*/ 	.short	0x0210
        /*03ee*/ 	.short	0x0470


	//----- nvinfo : EIATTR_SW_WAR
	.align		4
.L_36:
        /*03f0*/ 	.byte	0x04, 0x36
        /*03f2*/ 	.short	(.L_38 - .L_37)
.L_37:
        /*03f4*/ 	.word	0x00000008
.L_38:


//--------------------- .nv.callgraph             --------------------------
	.section	.nv.callgraph,"",@"SHT_CUDA_CALLGRAPH"
	.align	4
	.sectionentsize	8
	.align		4
        /*0000*/ 	.word	0x00000000
	.align		4
        /*0004*/ 	.word	0xffffffff
	.align		4
        /*0008*/ 	.word	0x00000000
	.align		4
        /*000c*/ 	.word	0xfffffffe
	.align		4
        /*0010*/ 	.word	0x00000000
	.align		4
        /*0014*/ 	.word	0xfffffffd
	.align		4
        /*0018*/ 	.word	0x00000000
	.align		4
        /*001c*/ 	.word	0xfffffffc


//--------------------- .nv.constant4             --------------------------
	.section	.nv.constant4,"a",@progbits
	.align	8
	.align		8
.nv.constant4:
        /*0000*/ 	.dword	_ZN40_INTERNAL_45e521aa_4_k_cu_4d76d13d_250564cuda3std3__45__cpo5beginE
	.align		8
        /*0008*/ 	.dword	_ZN40_INTERNAL_45e521aa_4_k_cu_4d76d13d_250564cuda3std3__45__cpo3endE
	.align		8
        /*0010*/ 	.dword	_ZN40_INTERNAL_45e521aa_4_k_cu_4d76d13d_250564cuda3std3__45__cpo6cbeginE
	.align		8
        /*0018*/ 	.dword	_ZN40_INTERNAL_45e521aa_4_k_cu_4d76d13d_250564cuda3std3__45__cpo4cendE
	.align		8
        /*0020*/ 	.dword	_ZN40_INTERNAL_45e521aa_4_k_cu_4d76d13d_250564cuda3std3__442_GLOBAL__N__45e521aa_4_k_cu_4d76d13d_250566ignoreE
	.align		8
        /*0028*/ 	.dword	_ZN40_INTERNAL_45e521aa_4_k_cu_4d76d13d_250564cuda3std3__419piecewise_constructE
	.align		8
        /*0030*/ 	.dword	_ZN40_INTERNAL_45e521aa_4_k_cu_4d76d13d_250564cuda3std3__48in_placeE
	.align		8
        /*0038*/ 	.dword	_ZN40_INTERNAL_45e521aa_4_k_cu_4d76d13d_250564cuda3std6ranges3__45__cpo4swapE
	.align		8
        /*0040*/ 	.dword	_ZN40_INTERNAL_45e521aa_4_k_cu_4d76d13d_250564cuda3std6ranges3__45__cpo9iter_moveE
	.align		8
        /*0048*/ 	.dword	_ZN40_INTERNAL_45e521aa_4_k_cu_4d76d13d_250564cute7productE
	.align		8
        /*0050*/ 	.dword	_ZN40_INTERNAL_45e521aa_4_k_cu_4d76d13d_250564cute1_E


//--------------------- .text._ZN7cutlass13device_kernelINS_4gemm6kernel13GemmUniversalIN4cute5tupleIJiiiiEEENS1_10collective13CollectiveMmaINS1_37MainloopSm90TmaGmmaWarpSpecializedFP8ILi7ENS5_IJNS4_1CILi1EEESB_SB_EEENS1_32KernelTmaWarpSpecializedPingpongEEENS5_IJNSA_ILi64EEESF_NSA_ILi32EEEEEENS_12float_e4m3_tENS5_IJlSB_lEEESI_SJ_NS4_8TiledMMAINS4_8MMA_AtomIJNS4_4SM904GMMA30MMA_64x64x32_F32E4M3E4M3_SS_TNILNSN_7ScaleInE1ELSP_1EEEEEENS4_6LayoutISC_NS5_IJNSA_ILi0EEEST_ST_EEEEENS5_IJNS4_10UnderscoreESW_SW_EEEEENS4_13SM90_TMA_LOADENS4_14ComposedLayoutINS4_7SwizzleILi1ELi4ELi3EEENS4_18smem_ptr_flag_bitsILi8EEENSS_INS5_IJNSA_ILi8EEESG_EEENS5_IJSG_SB_EEEEEEEvNS4_8identityESZ_S19_vS1A_EENS_8epilogue10collective6detail29Sm90TmaWarpSpecializedAdapterINS1D_15DefaultEpilogueISI_SJ_SJ_NS1C_6thread17LinearCombinationISI_Li1EffLNS1H_9ScaleType4KindE0ELNS_15FloatRoundStyleE2ESI_EENS1_15EpilogueDefaultEEEEEvvEEEEvNT_6ParamsE --------------------------
	.section	.text._ZN7cutlass13device_kernelINS_4gemm6kernel13GemmUniversalIN4cute5tupleIJiiiiEEENS1_10collective13CollectiveMmaINS1_37MainloopSm90TmaGmmaWarpSpecializedFP8ILi7ENS5_IJNS4_1CILi1EEESB_SB_EEENS1_32KernelTmaWarpSpecializedPingpongEEENS5_IJNSA_ILi64EEESF_NSA_ILi32EEEEEENS_12float_e4m3_tENS5_IJlSB_lEEESI_SJ_NS4_8TiledMMAINS4_8MMA_AtomIJNS4_4SM904GMMA30MMA_64x64x32_F32E4M3E4M3_SS_TNILNSN_7ScaleInE1ELSP_1EEEEEENS4_6LayoutISC_NS5_IJNSA_ILi0EEEST_ST_EEEEENS5_IJNS4_10UnderscoreESW_SW_EEEEENS4_13SM90_TMA_LOADENS4_14ComposedLayoutINS4_7SwizzleILi1ELi4ELi3EEENS4_18smem_ptr_flag_bitsILi8EEENSS_INS5_IJNSA_ILi8EEESG_EEENS5_IJSG_SB_EEEEEEEvNS4_8identityESZ_S19_vS1A_EENS_8epilogue10collective6detail29Sm90TmaWarpSpecializedAdapterINS1D_15DefaultEpilogueISI_SJ_SJ_NS1C_6thread17LinearCombinationISI_Li1EffLNS1H_9ScaleType4KindE0ELNS_15FloatRoundStyleE2ESI_EENS1_15EpilogueDefaultEEEEEvvEEEEvNT_6ParamsE,"ax",@progbits
	.align	128
.text._ZN7cutlass13device_kernelINS_4gemm6kernel13GemmUniversalIN4cute5tupleIJiiiiEEENS1_10collective13CollectiveMmaINS1_37MainloopSm90TmaGmmaWarpSpecializedFP8ILi7ENS5_IJNS4_1CILi1EEESB_SB_EEENS1_32KernelTmaWarpSpecializedPingpongEEENS5_IJNSA_ILi64EEESF_NSA_ILi32EEEEEENS_12float_e4m3_tENS5_IJlSB_lEEESI_SJ_NS4_8TiledMMAINS4_8MMA_AtomIJNS4_4SM904GMMA30MMA_64x64x32_F32E4M3E4M3_SS_TNILNSN_7ScaleInE1ELSP_1EEEEEENS4_6LayoutISC_NS5_IJNSA_ILi0EEEST_ST_EEEEENS5_IJNS4_10UnderscoreESW_SW_EEEEENS4_13SM90_TMA_LOADENS4_14ComposedLayoutINS4_7SwizzleILi1ELi4ELi3EEENS4_18smem_ptr_flag_bitsILi8EEENSS_INS5_IJNSA_ILi8EEESG_EEENS5_IJSG_SB_EEEEEEEvNS4_8identityESZ_S19_vS1A_EENS_8epilogue10collective6detail29Sm90TmaWarpSpecializedAdapterINS1D_15DefaultEpilogueISI_SJ_SJ_NS1C_6thread17LinearCombinationISI_Li1EffLNS1H_9ScaleType4KindE0ELNS_15FloatRoundStyleE2ESI_EENS1_15EpilogueDefaultEEEEEvvEEEEvNT_6ParamsE:
        .type           _ZN7cutlass13device_kernelINS_4gemm6kernel13GemmUniversalIN4cute5tupleIJiiiiEEENS1_10collective13CollectiveMmaINS1_37MainloopSm90TmaGmmaWarpSpecializedFP8ILi7ENS5_IJNS4_1CILi1EEESB_SB_EEENS1_32KernelTmaWarpSpecializedPingpongEEENS5_IJNSA_ILi64EEESF_NSA_ILi32EEEEEENS_12float_e4m3_tENS5_IJlSB_lEEESI_SJ_NS4_8TiledMMAINS4_8MMA_AtomIJNS4_4SM904GMMA30MMA_64x64x32_F32E4M3E4M3_SS_TNILNSN_7ScaleInE1ELSP_1EEEEEENS4_6LayoutISC_NS5_IJNSA_ILi0EEEST_ST_EEEEENS5_IJNS4_10UnderscoreESW_SW_EEEEENS4_13SM90_TMA_LOADENS4_14ComposedLayoutINS4_7SwizzleILi1ELi4ELi3EEENS4_18smem_ptr_flag_bitsILi8EEENSS_INS5_IJNSA_ILi8EEESG_EEENS5_IJSG_SB_EEEEEEEvNS4_8identityESZ_S19_vS1A_EENS_8epilogue10collective6detail29Sm90TmaWarpSpecializedAdapterINS1D_15DefaultEpilogueISI_SJ_SJ_NS1C_6thread17LinearCombinationISI_Li1EffLNS1H_9ScaleType4KindE0ELNS_15FloatRoundStyleE2ESI_EENS1_15EpilogueDefaultEEEEEvvEEEEvNT_6ParamsE,@function
        .size           _ZN7cutlass13device_kernelINS_4gemm6kernel13GemmUniversalIN4cute5tupleIJiiiiEEENS1_10collective13CollectiveMmaINS1_37MainloopSm90TmaGmmaWarpSpecializedFP8ILi7ENS5_IJNS4_1CILi1EEESB_SB_EEENS1_32KernelTmaWarpSpecializedPingpongEEENS5_IJNSA_ILi64EEESF_NSA_ILi32EEEEEENS_12float_e4m3_tENS5_IJlSB_lEEESI_SJ_NS4_8TiledMMAINS4_8MMA_AtomIJNS4_4SM904GMMA30MMA_64x64x32_F32E4M3E4M3_SS_TNILNSN_7ScaleInE1ELSP_1EEEEEENS4_6LayoutISC_NS5_IJNSA_ILi0EEEST_ST_EEEEENS5_IJNS4_10UnderscoreESW_SW_EEEEENS4_13SM90_TMA_LOADENS4_14ComposedLayoutINS4_7SwizzleILi1ELi4ELi3EEENS4_18smem_ptr_flag_bitsILi8EEENSS_INS5_IJNSA_ILi8EEESG_EEENS5_IJSG_SB_EEEEEEEvNS4_8identityESZ_S19_vS1A_EENS_8epilogue10collective6detail29Sm90TmaWarpSpecializedAdapterINS1D_15DefaultEpilogueISI_SJ_SJ_NS1C_6thread17LinearCombinationISI_Li1EffLNS1H_9ScaleType4KindE0ELNS_15FloatRoundStyleE2ESI_EENS1_15EpilogueDefaultEEEEEvvEEEEvNT_6ParamsE,(.L_x_146 - _ZN7cutlass13device_kernelINS_4gemm6kernel13GemmUniversalIN4cute5tupleIJiiiiEEENS1_10collective13CollectiveMmaINS1_37MainloopSm90TmaGmmaWarpSpecializedFP8ILi7ENS5_IJNS4_1CILi1EEESB_SB_EEENS1_32KernelTmaWarpSpecializedPingpongEEENS5_IJNSA_ILi64EEESF_NSA_ILi32EEEEEENS_12float_e4m3_tENS5_IJlSB_lEEESI_SJ_NS4_8TiledMMAINS4_8MMA_AtomIJNS4_4SM904GMMA30MMA_64x64x32_F32E4M3E4M3_SS_TNILNSN_7ScaleInE1ELSP_1EEEEEENS4_6LayoutISC_NS5_IJNSA_ILi0EEEST_ST_EEEEENS5_IJNS4_10UnderscoreESW_SW_EEEEENS4_13SM90_TMA_LOADENS4_14ComposedLayoutINS4_7SwizzleILi1ELi4ELi3EEENS4_18smem_ptr_flag_bitsILi8EEENSS_INS5_IJNSA_ILi8EEESG_EEENS5_IJSG_SB_EEEEEEEvNS4_8identityESZ_S19_vS1A_EENS_8epilogue10collective6detail29Sm90TmaWarpSpecializedAdapterINS1D_15DefaultEpilogueISI_SJ_SJ_NS1C_6thread17LinearCombinationISI_Li1EffLNS1H_9ScaleType4KindE0ELNS_15FloatRoundStyleE2ESI_EENS1_15EpilogueDefaultEEEEEvvEEEEvNT_6ParamsE)
        .other          _ZN7cutlass13device_kernelINS_4gemm6kernel13GemmUniversalIN4cute5tupleIJiiiiEEENS1_10collective13CollectiveMmaINS1_37MainloopSm90TmaGmmaWarpSpecializedFP8ILi7ENS5_IJNS4_1CILi1EEESB_SB_EEENS1_32KernelTmaWarpSpecializedPingpongEEENS5_IJNSA_ILi64EEESF_NSA_ILi32EEEEEENS_12float_e4m3_tENS5_IJlSB_lEEESI_SJ_NS4_8TiledMMAINS4_8MMA_AtomIJNS4_4SM904GMMA30MMA_64x64x32_F32E4M3E4M3_SS_TNILNSN_7ScaleInE1ELSP_1EEEEEENS4_6LayoutISC_NS5_IJNSA_ILi0EEEST_ST_EEEEENS5_IJNS4_10UnderscoreESW_SW_EEEEENS4_13SM90_TMA_LOADENS4_14ComposedLayoutINS4_7SwizzleILi1ELi4ELi3EEENS4_18smem_ptr_flag_bitsILi8EEENSS_INS5_IJNSA_ILi8EEESG_EEENS5_IJSG_SB_EEEEEEEvNS4_8identityESZ_S19_vS1A_EENS_8epilogue10collective6detail29Sm90TmaWarpSpecializedAdapterINS1D_15DefaultEpilogueISI_SJ_SJ_NS1C_6thread17LinearCombinationISI_Li1EffLNS1H_9ScaleType4KindE0ELNS_15FloatRoundStyleE2ESI_EENS1_15EpilogueDefaultEEEEEvvEEEEvNT_6ParamsE,@"STO_CUDA_ENTRY STV_DEFAULT"
_ZN7cutlass13device_kernelINS_4gemm6kernel13GemmUniversalIN4cute5tupleIJiiiiEEENS1_10collective13CollectiveMmaINS1_37MainloopSm90TmaGmmaWarpSpecializedFP8ILi7ENS5_IJNS4_1CILi1EEESB_SB_EEENS1_32KernelTmaWarpSpecializedPingpongEEENS5_IJNSA_ILi64EEESF_NSA_ILi32EEEEEENS_12float_e4m3_tENS5_IJlSB_lEEESI_SJ_NS4_8TiledMMAINS4_8MMA_AtomIJNS4_4SM904GMMA30MMA_64x64x32_F32E4M3E4M3_SS_TNILNSN_7ScaleInE1ELSP_1EEEEEENS4_6LayoutISC_NS5_IJNSA_ILi0EEEST_ST_EEEEENS5_IJNS4_10UnderscoreESW_SW_EEEEENS4_13SM90_TMA_LOADENS4_14ComposedLayoutINS4_7SwizzleILi1ELi4ELi3EEENS4_18smem_ptr_flag_bitsILi8EEENSS_INS5_IJNSA_ILi8EEESG_EEENS5_IJSG_SB_EEEEEEEvNS4_8identityESZ_S19_vS1A_EENS_8epilogue10collective6detail29Sm90TmaWarpSpecializedAdapterINS1D_15DefaultEpilogueISI_SJ_SJ_NS1C_6thread17LinearCombinationISI_Li1EffLNS1H_9ScaleType4KindE0ELNS_15FloatRoundStyleE2ESI_EENS1_15EpilogueDefaultEEEEEvvEEEEvNT_6ParamsE:
[----:B------:R-:W-:Y:S01]  /*0000*/  LDC R1, c[0x0][0x28] ;  /* 0x00000a00ff017b82 */ /* 0x000fe20000000800 */
[----:B------:R-:W0:Y:S01]  /*0010*/  S2R R11, SR_TID.X ;  /* 0x00000000000b7919 */ /* 0x000e220000002100 */
[----:B------:R-:W-:Y:S01]  /*0020*/  ELECT P0, URZ, PT ;  /* 0x00000000003f782f */ /* 0x000fe20003800000 */
[----:B------:R-:W-:Y:S01]  /*0030*/  BSSY B0, `(.L_x_0) ;  /* 0x000000f000007945 */ /* 0x000fe20003800000 */
[--C-:B0-----:R-:W-:Y:S02]  /*0040*/  SHF.R.U32.HI R0, RZ, 0x5, R11.reuse ;  /* 0x00000005ff007819 */ /* 0x101fe4000001160b */
[----:B------:R-:W-:-:S03]  /*0050*/  SHF.R.U32.HI R4, RZ, 0x7, R11 ;  /* 0x00000007ff047819 */ /* 0x000fc6000001160b */
[----:B------:R-:W0:Y:S04]  /*0060*/  SHFL.IDX PT, R2, R0, RZ, 0x1f ;  /* 0x00001fff00027589 */ /* 0x000e2800000e0000 */
[----:B------:R1:W2:Y:S01]  /*0070*/  SHFL.IDX PT, R5, R4, RZ, 0x1f ;  /* 0x00001fff04057589 */ /* 0x0002a200000e0000 */
[----:B0-----:R-:W-:-:S13]  /*0080*/  ISETP.NE.OR P0, PT, R2, RZ, !P0 ;  /* 0x000000ff0200720c */ /* 0x001fda0004705670 */
[----:B-12---:R-:W-:Y:S05]  /*0090*/  @P0 BRA `(.L_x_1) ;  /* 0x0000000000200947 */ /* 0x006fea0003800000 */
[----:B------:R-:W-:Y:S02]  /*00a0*/  ULDC.64 UR4, c[0x0][0x198] ;  /* 0x0000660000047ab9 */ /* 0x000fe40000000a00 */
[----:B------:R-:W-:Y:S02]  /*00b0*/  UIADD3 UR6, UP0, UR4, 0xf0, URZ ;  /* 0x000000f004067890 */ /* 0x000fe4000ff1e03f */
[----:B------:R-:W-:Y:S02]  /*00c0*/  UIADD3 UR4, UP1, UR4, 0x1f0, URZ ;  /* 0x000001f004047890 */ /* 0x000fe4000ff3e03f */
[----:B------:R-:W-:Y:S02]  /*00d0*/  UIADD3.X UR7, URZ, UR5, URZ, UP0, !UPT ;  /* 0x000000053f077290 */ /* 0x000fe400087fe43f */
[----:B------:R-:W-:-:S07]  /*00e0*/  UIADD3.X UR5, URZ, UR5, URZ, UP1, !UPT ;  /* 0x000000053f057290 */ /* 0x000fce0008ffe43f */
[----:B------:R0:W-:Y:S02]  /*00f0*/  UTMACCTL.PF [UR6] ;  /* 0x00000000060079b9 */ /* 0x0001e40008040000 */
[----:B------:R0:W-:Y:S02]  /*0100*/  UTMACCTL.PF [UR4] ;  /* 0x00000000040079b9 */ /* 0x0001e40008040000 */
[----:B0-----:R-:W-:Y:S01]  /*0110*/  NOP ;  /* 0x0000000000007918 */ /* 0x001fe20000000000 */
.L_x_1:
[----:B------:R-:W-:Y:S05]  /*0120*/  BSYNC B0 ;  /* 0x0000000000007941 */ /* 0x000fea0003800000 */
.L_x_0:
[----:B------:R-:W0:Y:S02]  /*0130*/  SHFL.IDX PT, R3, R0, RZ, 0x1f ;  /* 0x00001fff00037589 */ /* 0x000e2400000e0000 */
[----:B0-----:R-:W-:-:S13]  /*0140*/  ISETP.NE.AND P0, PT, R3, RZ, PT ;  /* 0x000000ff0300720c */ /* 0x001fda0003f05270 */
[----:B------:R-:W-:Y:S05]  /*0150*/  @P0 BRA `(.L_x_2) ;  /* 0x0000000000700947 */ /* 0x000fea0003800000 */
[----:B------:R-:W0:Y:S01]  /*0160*/  S2UR UR8, SR_CgaCtaId ;  /* 0x00000000000879c3 */ /* 0x000e220000008800 */
[----:B------:R-:W-:Y:S01]  /*0170*/  UMOV UR4, 0x400 ;  /* 0x0000040000047882 */ /* 0x000fe20000000000 */
[----:B------:R-:W-:Y:S01]  /*0180*/  UMOV UR5, 0x1 ;  /* 0x0000000100057882 */ /* 0x000fe20000000000 */
[----:B------:R-:W-:Y:S01]  /*0190*/  UMOV UR6, 0x80 ;  /* 0x0000008000067882 */ /* 0x000fe20000000000 */
[----:B------:R-:W-:Y:S01]  /*01a0*/  ELECT P0, URZ, PT ;  /* 0x00000000003f782f */ /* 0x000fe20003800000 */
[----:B------:R-:W-:-:S04]  /*01b0*/  UIADD3 UR6, -UR6, 0x100000, URZ ;  /* 0x0010000006067890 */ /* 0x000fc8000fffe13f */
[----:B------:R-:W-:Y:S02]  /*01c0*/  USHF.L.U32 UR7, UR6, 0xb, URZ ;  /* 0x0000000b06077899 */ /* 0x000fe4000800063f */
[----:B------:R-:W-:Y:S02]  /*01d0*/  USHF.L.U32 UR6, UR6, 0x1, URZ ;  /* 0x0000000106067899 */ /* 0x000fe4000800063f */
[----:B0-----:R-:W-:Y:S02]  /*01e0*/  ULEA UR8, UR8, UR4, 0x18 ;  /* 0x0000000408087291 */ /* 0x001fe4000f8ec03f */
[----:B------:R-:W-:-:S04]  /*01f0*/  UIADD3 UR4, -UR5, 0x100000, URZ ;  /* 0x0010000005047890 */ /* 0x000fc8000fffe13f */
[----:B------:R-:W-:Y:S02]  /*0200*/  USHF.L.U32 UR5, UR4, 0xb, URZ ;  /* 0x0000000b04057899 */ /* 0x000fe4000800063f */
[----:B------:R-:W-:Y:S01]  /*0210*/  USHF.L.U32 UR4, UR4, 0x1, URZ ;  /* 0x0000000104047899 */ /* 0x000fe2000800063f */
[----:B------:R-:W0:Y:S11]  /*0220*/  FENCE.VIEW.ASYNC.S ;  /* 0x00000000000073c6 */ /* 0x000e360000000000 */
[----:B0-----:R0:W1:Y:S01]  /*0230*/  SYNCS.EXCH.64 URZ, [UR8], UR4 ;  /* 0x00000004083f75b2 */ /* 0x0010620008000100 */
[----:B------:R0:W2:Y:S01]  /*0240*/  SYNCS.EXCH.64 URZ, [UR8+0x38], UR6 ;  /* 0x00003806083f75b2 */ /* 0x0000a20008000100 */
[----:B------:R0:W3:Y:S01]  /*0250*/  SYNCS.EXCH.64 URZ, [UR8+0x8], UR4 ;  /* 0x00000804083f75b2 */ /* 0x0000e20008000100 */
[----:B------:R0:W4:Y:S01]  /*0260*/  SYNCS.EXCH.64 URZ, [UR8+0x40], UR6 ;  /* 0x00004006083f75b2 */ /* 0x0001220008000100 */
[----:B------:R0:W0:Y:S01]  /*0270*/  SYNCS.EXCH.64 URZ, [UR8+0x10], UR4 ;  /* 0x00001004083f75b2 */ /* 0x0000220008000100 */
        /* <DEDUP_REMOVED lines=9> */
[----:B------:R-:W-:Y:S01]  /*0310*/  NOP ;  /* 0x0000000000007918 */ /* 0x000fe20000000000 */
.L_x_2:
[----:B------:R-:W5:Y:S01]  /*0320*/  SHFL.IDX PT, R6, R0, RZ, 0x1f ;  /* 0x00001fff00067589 */ /* 0x000f6200000e0000 */
[----:B------:R-:W-:Y:S01]  /*0330*/  ELECT P0, URZ, PT ;  /* 0x00000000003f782f */ /* 0x000fe20003800000 */
[----:B------:R-:W-:Y:S01]  /*0340*/  NOP ;  /* 0x0000000000007918 */ /* 0x000fe20000000000 */
[----:B------:R-:W-:Y:S01]  /*0350*/  ELECT P1, URZ, PT ;  /* 0x00000000003f782f */ /* 0x000fe20003820000 */
[----:B------:R1:W2:Y:S01]  /*0360*/  SHFL.IDX PT, R3, R0, RZ, 0x1f ;  /* 0x00001fff00037589 */ /* 0x0002a200000e0000 */
[----:B0-----:R-:W-:Y:S01]  /*0370*/  UMOV UR4, 0x20 ;  /* 0x0000002000047882 */ /* 0x001fe20000000000 */
[----:B------:R-:W-:Y:S01]  /*0380*/  UMOV UR11, 0x80 ;  /* 0x00000080000b7882 */ /* 0x000fe20000000000 */
[----:B------:R-:W-:Y:S01]  /*0390*/  NOP ;  /* 0x0000000000007918 */ /* 0x000fe20000000000 */
[----:B------:R-:W0:Y:S01]  /*03a0*/  SHFL.IDX PT, R4, R4, RZ, 0x1f ;  /* 0x00001fff04047589 */ /* 0x000e2200000e0000 */
[C---:B------:R-:W-:Y:S01]  /*03b0*/  VIADD R33, R5.reuse, 0xffffffff ;  /* 0xffffffff05217836 */ /* 0x040fe20000000000 */
[----:B------:R-:W-:Y:S01]  /*03c0*/  ULDC.64 UR20, c[0x0][0x208] ;  /* 0x0000820000147ab9 */ /* 0x000fe20000000a00 */
[----:B------:R-:W-:-:S02]  /*03d0*/  ISETP.NE.AND P2, PT, R5, RZ, PT ;  /* 0x000000ff0500720c */ /* 0x000fc40003f45270 */
[----:B-1----:R-:W-:Y:S02]  /*03e0*/  SHF.R.S32.HI R0, RZ, 0x1f, R11 ;  /* 0x0000001fff007819 */ /* 0x002fe4000001140b */
[----:B------:R-:W-:Y:S02]  /*03f0*/  ISETP.GE.U32.AND P3, PT, R33, 0x2, PT ;  /* 0x000000022100780c */ /* 0x000fe40003f66070 */
[----:B------:R-:W-:-:S04]  /*0400*/  LEA.HI R0, R0, R11, RZ, 0x7 ;  /* 0x0000000b00007211 */ /* 0x000fc800078f38ff */
[----:B------:R-:W-:Y:S02]  /*0410*/  LOP3.LUT R0, R0, 0xffffff80, RZ, 0xc0, !PT ;  /* 0xffffff8000007812 */ /* 0x000fe400078ec0ff */
[----:B-----5:R-:W-:-:S03]  /*0420*/  ISETP.NE.OR P0, PT, R6, RZ, !P0 ;  /* 0x000000ff0600720c */ /* 0x020fc60004705670 */
[----:B------:R-:W-:Y:S01]  /*0430*/  IMAD.IADD R10, R11, 0x1, -R0 ;  /* 0x000000010b0a7824 */ /* 0x000fe200078e0a00 */
[----:B--2---:R-:W-:Y:S02]  /*0440*/  ISETP.NE.OR P1, PT, R3, RZ, !P1 ;  /* 0x000000ff0300720c */ /* 0x004fe40004f25670 */
[----:B------:R-:W-:Y:S02]  /*0450*/  SHF.R.S32.HI R3, RZ, 0x1f, R2 ;  /* 0x0000001fff037819 */ /* 0x000fe40000011402 */
[----:B0-----:R-:W-:Y:S02]  /*0460*/  R2UR UR15, R4 ;  /* 0x00000000040f72ca */ /* 0x001fe400000e0000 */
[----:B------:R-:W-:-:S03]  /*0470*/  LEA.HI R3, R3, R2, RZ, 0x2 ;  /* 0x0000000203037211 */ /* 0x000fc600078f10ff */
[----:B------:R-:W-:Y:S01]  /*0480*/  VOTEU.ALL UP0, P0 ;  /* 0x00000000003f7886 */ /* 0x000fe20000000000 */
[----:B------:R-:W-:-:S03]  /*0490*/  LOP3.LUT R3, R3, 0xfffffffc, RZ, 0xc0, !PT ;  /* 0xfffffffc03037812 */ /* 0x000fc600078ec0ff */
[----:B------:R-:W-:Y:S01]  /*04a0*/  VOTEU.ALL UP1, P1 ;  /* 0x00000000003f7886 */ /* 0x000fe20000820000 */
[----:B------:R-:W0:Y:S01]  /*04b0*/  @!UP0 S2UR UR7, SR_CgaCtaId ;  /* 0x00000000000789c3 */ /* 0x000e220000008800 */
[----:B------:R-:W-:Y:S01]  /*04c0*/  @!UP0 UMOV UR6, 0x400 ;  /* 0x0000040000068882 */ /* 0x000fe20000000000 */
[----:B------:R-:W-:-:S04]  /*04d0*/  @!UP0 UIADD3 UR4, -UR4, 0x100000, URZ ;  /* 0x0010000004048890 */ /* 0x000fc8000fffe13f */
[----:B------:R-:W-:Y:S02]  /*04e0*/  @!UP0 USHF.L.U32 UR5, UR4, 0xb, URZ ;  /* 0x0000000b04058899 */ /* 0x000fe4000800063f */
[----:B------:R-:W-:Y:S01]  /*04f0*/  @!UP0 USHF.L.U32 UR4, UR4, 0x1, URZ ;  /* 0x0000000104048899 */ /* 0x000fe2000800063f */
[----:B------:R-:W-:Y:S01]  /*0500*/  IMAD.IADD R20, R2, 0x1, -R3 ;  /* 0x0000000102147824 */ /* 0x000fe200078e0a03 */
[----:B------:R-:W-:Y:S01]  /*0510*/  @!UP1 UMOV UR9, 0x400 ;  /* 0x0000040000099882 */ /* 0x000fe20000000000 */
[----:B------:R-:W-:Y:S01]  /*0520*/  VOTEU.ALL UP2, P1 ;  /* 0x00000000003f7886 */ /* 0x000fe20000840000 */
[----:B------:R-:W-:Y:S01]  /*0530*/  VOTEU.ALL UP3, P1 ;  /* 0x00000000003f7886 */ /* 0x000fe20000860000 */
[----:B------:R-:W-:Y:S01]  /*0540*/  VOTEU.ALL UP4, P1 ;  /* 0x00000000003f7886 */ /* 0x000fe20000880000 */
[----:B------:R-:W1:Y:S01]  /*0550*/  @!UP1 S2UR UR10, SR_CgaCtaId ;  /* 0x00000000000a99c3 */ /* 0x000e620000008800 */
[----:B------:R-:W-:Y:S01]  /*0560*/  VOTEU.ALL UP5, P1 ;  /* 0x00000000003f7886 */ /* 0x000fe200008a0000 */
[----:B0-----:R-:W-:-:S02]  /*0570*/  @!UP0 ULEA UR8, UR7, UR6, 0x18 ;  /* 0x0000000607088291 */ /* 0x001fc4000f8ec03f */
[----:B------:R-:W-:-:S04]  /*0580*/  @!UP1 UIADD3 UR6, -UR11, 0x100000, URZ ;  /* 0x001000000b069890 */ /* 0x000fc8000fffe13f */
[----:B------:R-:W-:Y:S02]  /*0590*/  @!UP1 USHF.L.U32 UR7, UR6, 0xb, URZ ;  /* 0x0000000b06079899 */ /* 0x000fe4000800063f */
[----:B------:R-:W-:Y:S01]  /*05a0*/  @!UP1 USHF.L.U32 UR6, UR6, 0x1, URZ ;  /* 0x0000000106069899 */ /* 0x000fe2000800063f */
[----:B------:R-:W-:Y:S01]  /*05b0*/  VOTEU.ALL UP0, P0 ;  /* 0x00000000003f7886 */ /* 0x000fe20000000000 */
[----:B-1----:R-:W-:Y:S01]  /*05c0*/  @!UP1 ULEA UR9, UR10, UR9, 0x18 ;  /* 0x000000090a099291 */ /* 0x002fe2000f8ec03f */
[----:B------:R-:W-:Y:S02]  /*05d0*/  VOTEU.ALL UP1, P0 ;  /* 0x00000000003f7886 */ /* 0x000fe40000020000 */
[----:B------:R-:W-:Y:S01]  /*05e0*/  ULDC.64 UR10, c[0x0][0x598] ;  /* 0x00016600000a7ab9 */ /* 0x000fe20000000a00 */
[----:B------:R-:W-:Y:S01]  /*05f0*/  ISETP.NE.AND P0, PT, R20, 0x3, PT ;  /* 0x000000031400780c */ /* 0x000fe20003f05270 */
[----:B------:R-:W0:Y:S02]  /*0600*/  FENCE.VIEW.ASYNC.S ;  /* 0x00000000000073c6 */ /* 0x000e240000000000 */
[----:B0-----:R0:W3:Y:S01]  /*0610*/  @!UP0 SYNCS.EXCH.64 URZ, [UR8+0xa0], UR4 ;  /* 0x0000a004083f85b2 */ /* 0x0010e20008000100 */
[----:B------:R-:W-:-:S02]  /*0620*/  ISETP.NE.U32.AND P1, PT, RZ, UR10, PT ;  /* 0x0000000aff007c0c */ /* 0x000fc4000bf25070 */
[----:B------:R-:W-:Y:S02]  /*0630*/  ISETP.EQ.OR P0, PT, R20, RZ, !P0 ;  /* 0x000000ff1400720c */ /* 0x000fe40004702670 */
[----:B------:R-:W-:Y:S02]  /*0640*/  ISETP.NE.AND.EX P1, PT, RZ, UR11, PT, P1 ;  /* 0x0000000bff007c0c */ /* 0x000fe4000bf25310 */
[----:B------:R-:W-:-:S04]  /*0650*/  ISETP.EQ.AND P0, PT, R5, RZ, P0 ;  /* 0x000000ff0500720c */ /* 0x000fc80000702270 */
[----:B------:R-:W-:-:S04]  /*0660*/  SEL R7, RZ, 0x1, !P0 ;  /* 0x00000001ff077807 */ /* 0x000fc80004000000 */
[----:B------:R-:W-:Y:S01]  /*0670*/  SEL R7, R7, 0x2, P3 ;  /* 0x0000000207077807 */ /* 0x000fe20001800000 */
[----:B------:R0:W3:Y:S01]  /*0680*/  @!UP1 SYNCS.EXCH.64 URZ, [UR8+0xa8], UR4 ;  /* 0x0000a804083f95b2 */ /* 0x0000e20008000100 */
[----:B------:R-:W-:Y:S01]  /*0690*/  NOP ;  /* 0x0000000000007918 */ /* 0x000fe20000000000 */
[----:B------:R0:W3:Y:S01]  /*06a0*/  @!UP2 SYNCS.EXCH.64 URZ, [UR9+0x80], UR6 ;  /* 0x00008006093fa5b2 */ /* 0x0000e20008000100 */
[----:B------:R0:W3:Y:S01]  /*06b0*/  @!UP3 SYNCS.EXCH.64 URZ, [UR9+0x88], UR6 ;  /* 0x00008806093fb5b2 */ /* 0x0000e20008000100 */
[----:B------:R0:W3:Y:S01]  /*06c0*/  @!UP4 SYNCS.EXCH.64 URZ, [UR9+0x90], UR6 ;  /* 0x00009006093fc5b2 */ /* 0x0000e20008000100 */
[----:B------:R0:W3:Y:S01]  /*06d0*/  @!UP5 SYNCS.EXCH.64 URZ, [UR9+0x98], UR6 ;  /* 0x00009806093fd5b2 */ /* 0x0000e20008000100 */
[----:B------:R-:W-:Y:S01]  /*06e0*/  NOP ;  /* 0x0000000000007918 */ /* 0x000fe20000000000 */
[----:B---34-:R-:W-:Y:S06]  /*06f0*/  BAR.SYNC.DEFER_BLOCKING 0x0 ;  /* 0x0000000000007b1d */ /* 0x018fec0000010000 */
[----:B0-----:R-:W-:Y:S05]  /*0700*/  @!P1 BRA `(.L_x_3) ;  /* 0x00000000001c9947 */ /* 0x001fea0003800000 */
[----:B------:R-:W0:Y:S02]  /*0710*/  LDC.64 R2, c[0x0][0x598] ;  /* 0x00016600ff027b82 */ /* 0x000e240000000a00 */
[----:B0-----:R-:W2:Y:S02]  /*0720*/  LDG.E.64 R2, desc[UR20][R2.64] ;  /* 0x0000001402027981 */ /* 0x001ea4000c1e1b00 */
[----:B--2---:R-:W-:-:S04]  /*0730*/  ISETP.NE.U32.AND P0, PT, R2, RZ, PT ;  /* 0x000000ff0200720c */ /* 0x004fc80003f05070 */
[----:B------:R-:W-:-:S13]  /*0740*/  ISETP.NE.AND.EX P0, PT, R3, RZ, PT, P0 ;  /* 0x000000ff0300720c */ /* 0x000fda0003f05300 */
[----:B------:R-:W-:Y:S05]  /*0750*/  @!P0 BRA `(.L_x_3) ;  /* 0x0000000000088947 */ /* 0x000fea0003800000 */
[----:B------:R2:W5:Y:S01]  /*0760*/  LD.E R12, desc[UR20][R2.64] ;  /* 0x00000014020c7980 */ /* 0x000562000c101900 */
[----:B------:R-:W-:Y:S05]  /*0770*/  BRA `(.L_x_4) ;  /* 0x0000000000207947 */ /* 0x000fea0003800000 */
.L_x_3:
[----:B------:R-:W-:Y:S02]  /*0780*/  ULDC.64 UR4, c[0x0][0x588] ;  /* 0x0001620000047ab9 */ /* 0x000fe40000000a00 */
[----:B------:R-:W-:-:S04]  /*0790*/  ISETP.NE.U32.AND P0, PT, RZ, UR4, PT ;  /* 0x00000004ff007c0c */ /* 0x000fc8000bf05070 */
[----:B------:R-:W-:-:S13]  /*07a0*/  ISETP.NE.AND.EX P0, PT, RZ, UR5, PT, P0 ;  /* 0x00000005ff007c0c */ /* 0x000fda000bf05300 */
[----:B------:R-:W-:Y:S05]  /*07b0*/  @!P0 BRA `(.L_x_5) ;  /* 0x00000000000c8947 */ /* 0x000fea0003800000 */
[----:B------:R-:W0:Y:S02]  /*07c0*/  LDC.64 R12, c[0x0][0x588] ;  /* 0x00016200ff0c7b82 */ /* 0x000e240000000a00 */
[----:B0-----:R1:W5:Y:S01]  /*07d0*/  LDG.E R12, desc[UR20][R12.64] ;  /* 0x000000140c0c7981 */ /* 0x001362000c1e1900 */
[----:B------:R-:W-:Y:S05]  /*07e0*/  BRA `(.L_x_4) ;  /* 0x0000000000047947 */ /* 0x000fea0003800000 */
.L_x_5:
[----:B------:R-:W0:Y:S02]  /*07f0*/  LDC R12, c[0x0][0x580] ;  /* 0x00016000ff0c7b82 */ /* 0x000e240000000800 */
.L_x_4:
[----:B------:R-:W-:Y:S02]  /*0800*/  ULDC.64 UR4, c[0x0][0x5a0] ;  /* 0x0001680000047ab9 */ /* 0x000fe40000000a00 */
[----:B------:R-:W-:-:S04]  /*0810*/  ISETP.NE.U32.AND P0, PT, RZ, UR4, PT ;  /* 0x00000004ff007c0c */ /* 0x000fc8000bf05070 */
[----:B------:R-:W-:-:S13]  /*0820*/  ISETP.NE.AND.EX P0, PT, RZ, UR5, PT, P0 ;  /* 0x00000005ff007c0c */ /* 0x000fda000bf05300 */
[----:B------:R-:W-:Y:S05]  /*0830*/  @!P0 BRA `(.L_x_6) ;  /* 0x00000000001c8947 */ /* 0x000fea0003800000 */
[----:B--2---:R-:W2:Y:S02]  /*0840*/  LDC.64 R2, c[0x0][0x5a0] ;  /* 0x00016800ff027b82 */ /* 0x004ea40000000a00 */
[----:B--2---:R-:W2:Y:S02]  /*0850*/  LDG.E.64 R2, desc[UR20][R2.64] ;  /* 0x0000001402027981 */ /* 0x004ea4000c1e1b00 */
[----:B--2---:R-:W-:-:S04]  /*0860*/  ISETP.NE.U32.AND P0, PT, R2, RZ, PT ;  /* 0x000000ff0200720c */ /* 0x004fc80003f05070 */
[----:B------:R-:W-:-:S13]  /*0870*/  ISETP.NE.AND.EX P0, PT, R3, RZ, PT, P0 ;  /* 0x000000ff0300720c */ /* 0x000fda0003f05300 */
[----:B------:R-:W-:Y:S05]  /*0880*/  @!P0 BRA `(.L_x_6) ;  /* 0x0000000000088947 */ /* 0x000fea0003800000 */
[----:B-1----:R4:W5:Y:S01]  /*0890*/  LD.E R13, desc[UR20][R2.64] ;  /* 0x00000014020d7980 */ /* 0x002962000c101900 */
[----:B------:R-:W-:Y:S05]  /*08a0*/  BRA `(.L_x_7) ;  /* 0x0000000000207947 */ /* 0x000fea0003800000 */
.L_x_6:
[----:B------:R-:W-:Y:S02]  /*08b0*/  ULDC.64 UR4, c[0x0][0x590] ;  /* 0x0001640000047ab9 */ /* 0x000fe40000000a00 */
[----:B------:R-:W-:-:S04]  /*08c0*/  ISETP.NE.U32.AND P0, PT, RZ, UR4, PT ;  /* 0x00000004ff007c0c */ /* 0x000fc8000bf05070 */
[----:B------:R-:W-:-:S13]  /*08d0*/  ISETP.NE.AND.EX P0, PT, RZ, UR5, PT, P0 ;  /* 0x00000005ff007c0c */ /* 0x000fda000bf05300 */
[----:B------:R-:W-:Y:S05]  /*08e0*/  @!P0 BRA `(.L_x_8) ;  /* 0x00000000000c8947 */ /* 0x000fea0003800000 */
[----:B--2---:R-:W1:Y:S02]  /*08f0*/  LDC.64 R2, c[0x0][0x590] ;  /* 0x00016400ff027b82 */ /* 0x004e640000000a00 */
[----:B-1----:R3:W5:Y:S01]  /*0900*/  LDG.E R13, desc[UR20][R2.64] ;  /* 0x00000014020d7981 */ /* 0x002762000c1e1900 */
[----:B------:R-:W-:Y:S05]  /*0910*/  BRA `(.L_x_7) ;  /* 0x0000000000047947 */ /* 0x000fea0003800000 */
.L_x_8:
[----:B-1----:R-:W1:Y:S02]  /*0920*/  LDC R13, c[0x0][0x584] ;  /* 0x00016100ff0d7b82 */ /* 0x002e640000000800 */
.L_x_7:
[----:B------:R-:W0:Y:S01]  /*0930*/  LDC R0, c[0x0][0x65c] ;  /* 0x00019700ff007b82 */ /* 0x000e220000000800 */
[----:B------:R-:W2:Y:S01]  /*0940*/  S2R R21, SR_CTAID.Y ;  /* 0x0000000000157919 */ /* 0x000ea20000002600 */
[----:B------:R-:W-:Y:S01]  /*0950*/  ULDC UR8, c[0x0][0x28c] ;  /* 0x0000a30000087ab9 */ /* 0x000fe20000000800 */
[----:B------:R-:W-:Y:S01]  /*0960*/  ISETP.NE.AND P0, PT, R5, 0x2, PT ;  /* 0x000000020500780c */ /* 0x000fe20003f05270 */
[----:B------:R-:W-:Y:S01]  /*0970*/  UIADD3 UR8, UR8, 0x1f, URZ ;  /* 0x0000001f08087890 */ /* 0x000fe2000fffe03f */
[----:B------:R-:W1:Y:S01]  /*0980*/  S2R R14, SR_CTAID.X ;  /* 0x00000000000e7919 */ /* 0x000e620000002500 */
[----:B------:R-:W-:Y:S01]  /*0990*/  UMOV UR5, URZ ;  /* 0x0000003f00057c82 */ /* 0x000fe20008000000 */
[----:B------:R-:W-:Y:S01]  /*09a0*/  UMOV UR4, URZ ;  /* 0x0000003f00047c82 */ /* 0x000fe20008000000 */
[----:B------:R-:W-:-:S04]  /*09b0*/  USHF.R.S32.HI UR9, URZ, 0x1f, UR8 ;  /* 0x0000001f3f097899 */ /* 0x000fc80008011408 */
[----:B------:R-:W-:-:S04]  /*09c0*/  ULEA.HI UR9, UR9, UR8, URZ, 0x5 ;  /* 0x0000000809097291 */ /* 0x000fc8000f8f283f */
[----:B------:R-:W-:Y:S01]  /*09d0*/  USHF.R.S32.HI UR13, URZ, 0x5, UR9 ;  /* 0x000000053f0d7899 */ /* 0x000fe20008011409 */
[----:B0-----:R-:W-:-:S13]  /*09e0*/  ISETP.NE.AND P4, PT, R0, 0x1, PT ;  /* 0x000000010000780c */ /* 0x001fda0003f85270 */
[----:B------:R-:W1:Y:S01]  /*09f0*/  @P4 LDC R15, c[0x0][0x10] ;  /* 0x00000400ff0f4b82 */ /* 0x000e620000000800 */
[----:B--234-:R-:W-:Y:S02]  /*0a00*/  @P4 IMAD.MOV.U32 R2, RZ, RZ, R21 ;  /* 0x000000ffff024224 */ /* 0x01cfe400078e0015 */
[----:B------:R-:W-:Y:S02]  /*0a10*/  @P4 IMAD.MOV.U32 R3, RZ, RZ, RZ ;  /* 0x000000ffff034224 */ /* 0x000fe400078e00ff */
[----:B------:R-:W-:-:S03]  /*0a20*/  @P4 IMAD.MOV.U32 R5, RZ, RZ, RZ ;  /* 0x000000ffff054224 */ /* 0x000fc600078e00ff */
[----:B------:R-:W0:Y:S01]  /*0a30*/  @!P4 LDC R9, c[0x0][0xc] ;  /* 0x00000300ff09cb82 */ /* 0x000e220000000800 */
[----:B------:R-:W-:Y:S01]  /*0a40*/  ULDC UR6, c[0x0][0xc] ;  /* 0x0000030000067ab9 */ /* 0x000fe20000000800 */
[----:B------:R-:W-:Y:S02]  /*0a50*/  ULDC UR7, c[0x0][0x10] ;  /* 0x0000040000077ab9 */ /* 0x000fe40000000800 */
[----:B------:R-:W-:-:S04]  /*0a60*/  UIMAD.WIDE.U32 UR6, UR6, UR7, URZ ;  /* 0x00000007060672a5 */ /* 0x000fc8000f8e003f */
[----:B------:R-:W2:Y:S01]  /*0a70*/  LDC R8, c[0x0][0x14] ;  /* 0x00000500ff087b82 */ /* 0x000ea20000000800 */
[----:B-1----:R-:W-:-:S04]  /*0a80*/  @P4 IMAD.WIDE.U32 R2, R14, R15, R2 ;  /* 0x0000000f0e024225 */ /* 0x002fc800078e0002 */
[----:B------:R-:W-:Y:S02]  /*0a90*/  IMAD.MOV.U32 R15, RZ, RZ, RZ ;  /* 0x000000ffff0f7224 */ /* 0x000fe400078e00ff */
[----:B------:R-:W-:Y:S02]  /*0aa0*/  @P4 IMAD.IADD R3, R3, 0x1, R5 ;  /* 0x0000000103034824 */ /* 0x000fe400078e0205 */
[----:B0-----:R-:W-:-:S04]  /*0ab0*/  @!P4 IMAD.WIDE.U32 R4, R9, R21, R14 ;  /* 0x000000150904c225 */ /* 0x001fc800078e000e */
[----:B------:R-:W-:Y:S02]  /*0ac0*/  @!P4 IMAD.MOV.U32 R2, RZ, RZ, R4 ;  /* 0x000000ffff02c224 */ /* 0x000fe400078e0004 */
[----:B------:R-:W-:Y:S02]  /*0ad0*/  @!P4 IMAD.MOV.U32 R3, RZ, RZ, R5 ;  /* 0x000000ffff03c224 */ /* 0x000fe400078e0005 */
[C---:B--2---:R-:W-:Y:S02]  /*0ae0*/  IMAD R17, R8.reuse, UR7, RZ ;  /* 0x0000000708117c24 */ /* 0x044fe4000f8e02ff */
[----:B------:R-:W-:Y:S01]  /*0af0*/  IMAD.WIDE.U32 R8, R8, UR6, RZ ;  /* 0x0000000608087c25 */ /* 0x000fe2000f8e00ff */
[----:B------:R-:W-:-:S03]  /*0b00*/  ULDC.64 UR6, c[0x0][0x650] ;  /* 0x0001940000067ab9 */ /* 0x000fc60000000a00 */
[----:B------:R-:W-:Y:S01]  /*0b10*/  IMAD.IADD R0, R9, 0x1, R17 ;  /* 0x0000000109007824 */ /* 0x000fe200078e0211 */
[----:B------:R-:W-:Y:S06]  /*0b20*/  @P0 BRA `(.L_x_9) ;  /* 0x0000000000280947 */ /* 0x000fec0003800000 */
[----:B------:R-:W-:Y:S01]  /*0b30*/  UIMAD.WIDE.U32 UR4, UR13, 0x24924925, URZ ;  /* 0x249249250d0478a5 */ /* 0x000fe2000f8e003f */
[----:B------:R-:W-:Y:S01]  /*0b40*/  IADD3 R2, P0, R2, R8, RZ ;  /* 0x0000000802027210 */ /* 0x000fe20007f1e0ff */
[----:B------:R-:W-:Y:S02]  /*0b50*/  UISETP.GE.U32.AND UP0, UPT, UR13, 0x7, UPT ;  /* 0x000000070d00788c */ /* 0x000fe4000bf06070 */
[----:B------:R-:W-:Y:S02]  /*0b60*/  UIADD3 UR4, -UR5, UR13, URZ ;  /* 0x0000000d05047290 */ /* 0x000fe4000fffe13f */
[----:B------:R-:W-:Y:S02]  /*0b70*/  IMAD.X R3, R0, 0x1, R3, P0 ;  /* 0x0000000100037824 */ /* 0x000fe400000e0603 */
[----:B------:R-:W-:-:S04]  /*0b80*/  ULEA.HI UR4, UR4, UR5, URZ, 0x1f ;  /* 0x0000000504047291 */ /* 0x000fc8000f8ff83f */
[----:B------:R-:W-:-:S03]  /*0b90*/  USHF.R.U32.HI UR5, URZ, 0x2, UR4 ;  /* 0x000000023f057899 */ /* 0x000fc60008011604 */
[----:B------:R-:W-:Y:S01]  /*0ba0*/  UMOV UR4, URZ ;  /* 0x0000003f00047c82 */ /* 0x000fe20008000000 */
[----:B------:R-:W-:Y:S02]  /*0bb0*/  @UP0 ULOP3.LUT UR4, UR5, 0x1, URZ, 0xc0, !UPT ;  /* 0x0000000105040892 */ /* 0x000fe4000f8ec03f */
[----:B------:R-:W-:-:S12]  /*0bc0*/  UIMAD UR5, UR5, -0x7, UR13 ;  /* 0xfffffff9050578a4 */ /* 0x000fd8000f8e020d */
.L_x_9:
[----:B------:R-:W-:Y:S01]  /*0bd0*/  ISETP.GE.U32.AND P0, PT, R2, UR6, PT ;  /* 0x0000000602007c0c */ /* 0x000fe2000bf06070 */
[----:B------:R-:W-:Y:S01]  /*0be0*/  IMAD.MOV.U32 R6, RZ, RZ, -0x1 ;  /* 0xffffffffff067424 */ /* 0x000fe200078e00ff */
[----:B------:R-:W-:Y:S01]  /*0bf0*/  PRMT R16, RZ, 0x7610, R16 ;  /* 0x00007610ff107816 */ /* 0x000fe20000000010 */
[----:B------:R-:W-:Y:S01]  /*0c00*/  IMAD.MOV.U32 R4, RZ, RZ, -0x1 ;  /* 0xffffffffff047424 */ /* 0x000fe200078e00ff */
[----:B------:R-:W-:Y:S01]  /*0c10*/  ISETP.GE.U32.AND.EX P0, PT, R3, UR7, PT, P0 ;  /* 0x0000000703007c0c */ /* 0x000fe2000bf06100 */
[----:B------:R-:W-:-:S12]  /*0c20*/  IMAD.MOV.U32 R5, RZ, RZ, -0x1 ;  /* 0xffffffffff057424 */ /* 0x000fd800078e00ff */
[----:B------:R-:W-:Y:S05]  /*0c30*/  @P0 BRA `(.L_x_10) ;  /* 0x00000004005c0947 */ /* 0x000fea0003800000 */
[----:B------:R-:W0:Y:S01]  /*0c40*/  LDC.64 R24, c[0x0][0x628] ;  /* 0x00018a00ff187b82 */ /* 0x000e220000000a00 */
[----:B------:R-:W-:Y:S02]  /*0c50*/  IMAD.MOV.U32 R4, RZ, RZ, R2 ;  /* 0x000000ffff047224 */ /* 0x000fe400078e0002 */
[----:B------:R-:W-:-:S05]  /*0c60*/  IMAD.MOV.U32 R5, RZ, RZ, R3 ;  /* 0x000000ffff057224 */ /* 0x000fca00078e0003 */
[----:B------:R-:W1:Y:S08]  /*0c70*/  LDC R6, c[0x0][0x630] ;  /* 0x00018c00ff067b82 */ /* 0x000e700000000800 */
[----:B------:R-:W2:Y:S01]  /*0c80*/  LDC.64 R26, c[0x0][0x620] ;  /* 0x00018800ff1a7b82 */ /* 0x000ea20000000a00 */
[----:B0-----:R-:W-:-:S04]  /*0c90*/  ISETP.NE.U32.AND P0, PT, R24, RZ, PT ;  /* 0x000000ff1800720c */ /* 0x001fc80003f05070 */
[----:B------:R-:W-:-:S13]  /*0ca0*/  ISETP.NE.AND.EX P0, PT, R25, RZ, PT, P0 ;  /* 0x000000ff1900720c */ /* 0x000fda0003f05300 */
[----:B-12---:R-:W-:Y:S05]  /*0cb0*/  @!P0 BRA `(.L_x_11) ;  /* 0x0000000000288947 */ /* 0x006fea0003800000 */
[----:B------:R-:W0:Y:S02]  /*0cc0*/  LDC R19, c[0x0][0x634] ;  /* 0x00018d00ff137b82 */ /* 0x000e240000000800 */
[----:B0-----:R-:W-:-:S05]  /*0cd0*/  IADD3 R19, P0, R2, R19, RZ ;  /* 0x0000001302137210 */ /* 0x001fca0007f1e0ff */
[----:B------:R-:W-:-:S04]  /*0ce0*/  IMAD.X R23, RZ, RZ, R3, P0 ;  /* 0x000000ffff177224 */ /* 0x000fc800000e0603 */
[----:B------:R-:W-:-:S04]  /*0cf0*/  IMAD.WIDE.U32 R4, R23, R24, RZ ;  /* 0x0000001817047225 */ /* 0x000fc800078e00ff */
[----:B------:R-:W-:-:S04]  /*0d00*/  IMAD.WIDE.U32 R16, P0, R19, R25, R4 ;  /* 0x0000001913107225 */ /* 0x000fc80007800004 */
[----:B------:R-:W-:-:S04]  /*0d10*/  IMAD.WIDE.U32 R4, R19, R24, RZ ;  /* 0x0000001813047225 */ /* 0x000fc800078e00ff */
[----:B------:R-:W-:Y:S01]  /*0d20*/  IMAD.X R19, RZ, RZ, RZ, P0 ;  /* 0x000000ffff137224 */ /* 0x000fe200000e06ff */
[----:B------:R-:W-:Y:S01]  /*0d30*/  IADD3 RZ, P0, R5, R16, RZ ;  /* 0x0000001005ff7210 */ /* 0x000fe20007f1e0ff */
[----:B------:R-:W-:-:S04]  /*0d40*/  IMAD.MOV.U32 R18, RZ, RZ, R17 ;  /* 0x000000ffff127224 */ /* 0x000fc800078e0011 */
[----:B------:R-:W-:-:S08]  /*0d50*/  IMAD.WIDE.U32.X R4, R23, R25, R18, P0 ;  /* 0x0000001917047225 */ /* 0x000fd000000e0412 */
.L_x_11:
[--C-:B------:R-:W-:Y:S01]  /*0d60*/  SHF.R.U64 R32, R4, R6, R5.reuse ;  /* 0x0000000604207219 */ /* 0x100fe20000001205 */
[----:B------:R-:W0:Y:S01]  /*0d70*/  LDC.64 R28, c[0x0][0x640] ;  /* 0x00019000ff1c7b82 */ /* 0x000e220000000a00 */
[----:B------:R-:W-:Y:S01]  /*0d80*/  I2FP.F32.U32 R4, R14 ;  /* 0x0000000e00047245 */ /* 0x000fe20000201000 */
[----:B------:R-:W-:Y:S01]  /*0d90*/  ULDC UR6, c[0x0][0x150] ;  /* 0x0000540000067ab9 */ /* 0x000fe20000000800 */
[----:B------:R-:W-:Y:S02]  /*0da0*/  SHF.R.U32.HI R5, RZ, R6, R5 ;  /* 0x00000006ff057219 */ /* 0x000fe40000011605 */
[----:B------:R-:W-:Y:S01]  /*0db0*/  IADD3 R17, P0, RZ, -R32, RZ ;  /* 0x80000020ff117210 */ /* 0x000fe20007f1e0ff */
[----:B------:R-:W-:Y:S01]  /*0dc0*/  FMUL R6, R4, UR6 ;  /* 0x0000000604067c20 */ /* 0x000fe20008400000 */
[----:B------:R-:W-:Y:S01]  /*0dd0*/  ULDC UR6, c[0x0][0x154] ;  /* 0x0000550000067ab9 */ /* 0x000fe20000000800 */
[----:B------:R-:W1:Y:S02]  /*0de0*/  LDC R18, c[0x0][0x618] ;  /* 0x00018600ff127b82 */ /* 0x000e640000000800 */
[----:B------:R-:W-:-:S02]  /*0df0*/  IMAD.X R19, RZ, RZ, ~R5, P0 ;  /* 0x000000ffff137224 */ /* 0x000fc400000e0e05 */
[----:B------:R-:W2:Y:S01]  /*0e00*/  F2I.U32.TRUNC.NTZ R6, R6 ;  /* 0x0000000600067305 */ /* 0x000ea2000020f000 */
[----:B------:R-:W-:-:S03]  /*0e10*/  IMAD.WIDE.U32 R4, R17, R26, R2 ;  /* 0x0000001a11047225 */ /* 0x000fc600078e0002 */
[----:B------:R-:W3:Y:S01]  /*0e20*/  LDC R15, c[0x0][0x144] ;  /* 0x00005100ff0f7b82 */ /* 0x000ee20000000800 */
[----:B------:R-:W-:-:S04]  /*0e30*/  IMAD R16, R19, R26, RZ ;  /* 0x0000001a13107224 */ /* 0x000fc800078e02ff */
[----:B------:R-:W-:-:S03]  /*0e40*/  IMAD R17, R17, R27, R16 ;  /* 0x0000001b11117224 */ /* 0x000fc600078e0210 */
[----:B------:R-:W4:Y:S01]  /*0e50*/  LDC R22, c[0x0][0x608] ;  /* 0x00018200ff167b82 */ /* 0x000f220000000800 */
[----:B------:R-:W-:Y:S01]  /*0e60*/  IMAD.IADD R17, R5, 0x1, R17 ;  /* 0x0000000105117824 */ /* 0x000fe200078e0211 */
[----:B0-----:R-:W-:Y:S01]  /*0e70*/  ISETP.NE.U32.AND P0, PT, R28, RZ, PT ;  /* 0x000000ff1c00720c */ /* 0x001fe20003f05070 */
[----:B--2---:R-:W-:-:S03]  /*0e80*/  IMAD.MOV R5, RZ, RZ, -R6 ;  /* 0x000000ffff057224 */ /* 0x004fc600078e0a06 */
[----:B------:R-:W-:Y:S02]  /*0e90*/  ISETP.NE.AND.EX P0, PT, R29, RZ, PT, P0 ;  /* 0x000000ff1d00720c */ /* 0x000fe40003f05300 */
[----:B------:R-:W0:Y:S01]  /*0ea0*/  LDC R19, c[0x0][0x658] ;  /* 0x00019600ff137b82 */ /* 0x000e220000000800 */
[-CC-:B-1----:R-:W-:Y:S02]  /*0eb0*/  SHF.R.U64 R26, R4, R18.reuse, R17.reuse ;  /* 0x00000012041a7219 */ /* 0x182fe40000001211 */
[----:B------:R-:W-:Y:S02]  /*0ec0*/  I2FP.F32.U32 R4, R21 ;  /* 0x0000001500047245 */ /* 0x000fe40000201000 */
[----:B------:R-:W-:Y:S01]  /*0ed0*/  SHF.R.U32.HI R17, RZ, R18, R17 ;  /* 0x00000012ff117219 */ /* 0x000fe20000011611 */
[----:B------:R-:W-:Y:S02]  /*0ee0*/  IMAD.MOV.U32 R18, RZ, RZ, 0x1 ;  /* 0x00000001ff127424 */ /* 0x000fe400078e00ff */
[----:B------:R-:W1:Y:S01]  /*0ef0*/  LDC R24, c[0x0][0x148] ;  /* 0x00005200ff187b82 */ /* 0x000e620000000800 */
[----:B---3--:R-:W-:-:S02]  /*0f00*/  IMAD R6, R15, R5, R14 ;  /* 0x000000050f067224 */ /* 0x008fc400078e020e */
[----:B------:R-:W-:Y:S01]  /*0f10*/  FMUL R5, R4, UR6 ;  /* 0x0000000604057c20 */ /* 0x000fe20008400000 */
[----:B------:R-:W-:-:S04]  /*0f20*/  IMAD.MOV.U32 R4, RZ, RZ, -0x1 ;  /* 0xffffffffff047424 */ /* 0x000fc800078e00ff */
[----:B------:R-:W2:Y:S01]  /*0f30*/  LDC R25, c[0x0][0x600] ;  /* 0x00018000ff197b82 */ /* 0x000ea20000000800 */
[-CC-:B----4-:R-:W-:Y:S02]  /*0f40*/  SHF.R.U64 R34, R26, R22.reuse, R17.reuse ;  /* 0x000000161a227219 */ /* 0x190fe40000001211 */
[----:B------:R-:W-:Y:S02]  /*0f50*/  SHF.R.U32.HI R14, RZ, R22, R17 ;  /* 0x00000016ff0e7219 */ /* 0x000fe40000011611 */
[----:B------:R3:W4:Y:S03]  /*0f60*/  F2I.U32.TRUNC.NTZ R22, R5 ;  /* 0x0000000500167305 */ /* 0x000726000020f000 */
[----:B------:R-:W1:Y:S01]  /*0f70*/  LDC R27, c[0x0][0x648] ;  /* 0x00019200ff1b7b82 */ /* 0x000e620000000800 */
[-C--:B0-----:R-:W-:Y:S02]  /*0f80*/  SHF.R.U64 R36, R34, R19.reuse, R14 ;  /* 0x0000001322247219 */ /* 0x081fe4000000120e */
[----:B------:R-:W-:-:S02]  /*0f90*/  SHF.L.U32 R4, R4, R19, RZ ;  /* 0x0000001304047219 */ /* 0x000fc400000006ff */
[-C--:B------:R-:W-:Y:S02]  /*0fa0*/  SHF.R.U32.HI R14, RZ, R19.reuse, R14 ;  /* 0x00000013ff0e7219 */ /* 0x080fe4000001160e */
[----:B------:R-:W-:Y:S01]  /*0fb0*/  SHF.L.U32 R18, R18, R19, RZ ;  /* 0x0000001312127219 */ /* 0x000fe200000006ff */
[----:B------:R-:W0:Y:S01]  /*0fc0*/  LDC R31, c[0x0][0x638] ;  /* 0x00018e00ff1f7b82 */ /* 0x000e220000000800 */
[----:B------:R-:W-:Y:S01]  /*0fd0*/  LOP3.LUT R19, RZ, R4, RZ, 0x33, !PT ;  /* 0x00000004ff137212 */ /* 0x000fe200078e33ff */
[----:B------:R-:W-:Y:S02]  /*0fe0*/  IMAD.MOV.U32 R4, RZ, RZ, R36 ;  /* 0x000000ffff047224 */ /* 0x000fe400078e0024 */
[----:B---3--:R-:W-:-:S04]  /*0ff0*/  IMAD.MOV.U32 R5, RZ, RZ, R14 ;  /* 0x000000ffff057224 */ /* 0x008fc800078e000e */
[----:B------:R-:W3:Y:S01]  /*1000*/  LDC R30, c[0x0][0x610] ;  /* 0x00018400ff1e7b82 */ /* 0x000ee20000000800 */
[----:B----4-:R-:W-:Y:S05]  /*1010*/  @!P0 BRA `(.L_x_12) ;  /* 0x0000000000288947 */ /* 0x010fea0003800000 */
[----:B------:R-:W4:Y:S02]  /*1020*/  LDC R17, c[0x0][0x64c] ;  /* 0x00019300ff117b82 */ /* 0x000f240000000800 */
[----:B----4-:R-:W-:-:S05]  /*1030*/  IADD3 R17, P0, R36, R17, RZ ;  /* 0x0000001124117210 */ /* 0x010fca0007f1e0ff */
        /* <DEDUP_REMOVED lines=8> */
.L_x_12:
[----:B-1----:R-:W-:Y:S01]  /*10c0*/  SHF.R.U64 R4, R4, R27, R5 ;  /* 0x0000001b04047219 */ /* 0x002fe20000001205 */
[----:B--2---:R-:W-:Y:S01]  /*10d0*/  VIADD R5, R25, 0xffffffff ;  /* 0xffffffff19057836 */ /* 0x004fe20000000000 */
[----:B------:R-:W-:Y:S01]  /*10e0*/  LOP3.LUT R19, R34, R19, RZ, 0xc0, !PT ;  /* 0x0000001322137212 */ /* 0x000fe200078ec0ff */
[----:B------:R-:W-:Y:S02]  /*10f0*/  IMAD.MOV R22, RZ, RZ, -R22 ;  /* 0x000000ffff167224 */ /* 0x000fe400078e0a16 */
[----:B------:R-:W-:Y:S01]  /*1100*/  IMAD.MOV R14, RZ, RZ, -R4 ;  /* 0x000000ffff0e7224 */ /* 0x000fe200078e0a04 */
[----:B------:R-:W-:Y:S01]  /*1110*/  LOP3.LUT R5, R26, R5, RZ, 0xc0, !PT ;  /* 0x000000051a057212 */ /* 0x000fe200078ec0ff */
[----:B------:R-:W-:Y:S02]  /*1120*/  IMAD R19, R18, R4, R19 ;  /* 0x0000000412137224 */ /* 0x000fe400078e0213 */
[----:B------:R-:W-:Y:S02]  /*1130*/  @P4 IMAD R6, R24, R22, R21 ;  /* 0x0000001618064224 */ /* 0x000fe400078e0215 */
[----:B0-----:R-:W-:-:S02]  /*1140*/  IMAD R4, R14, R31, R36 ;  /* 0x0000001f0e047224 */ /* 0x001fc400078e0224 */
[----:B---3--:R-:W-:Y:S02]  /*1150*/  IMAD R6, R19, R30, R6 ;  /* 0x0000001e13067224 */ /* 0x008fe400078e0206 */
[----:B------:R-:W-:Y:S02]  /*1160*/  IMAD R5, R4, R25, R5 ;  /* 0x0000001904057224 */ /* 0x000fe400078e0205 */
[----:B------:R-:W-:-:S03]  /*1170*/  IMAD.MOV.U32 R16, RZ, RZ, 0x1 ;  /* 0x00000001ff107424 */ /* 0x000fc600078e00ff */
[----:B------:R-:W-:Y:S02]  /*1180*/  SEL R4, R5, R6, !P4 ;  /* 0x0000000605047207 */ /* 0x000fe40006000000 */
[----:B------:R-:W-:Y:S01]  /*1190*/  SEL R6, R6, R5, !P4 ;  /* 0x0000000506067207 */ /* 0x000fe20006000000 */
[----:B------:R-:W-:-:S07]  /*11a0*/  IMAD.MOV.U32 R5, RZ, RZ, R32 ;  /* 0x000000ffff057224 */ /* 0x000fce00078e0020 */
.L_x_10:
[----:B------:R-:W-:Y:S05]  /*11b0*/  @!P2 BRA `(.L_x_13) ;  /* 0x0000004000c8a947 */ /* 0x000fea0003800000 */
[----:B------:R-:W-:-:S13]  /*11c0*/  ISETP.GT.U32.AND P0, PT, R33, 0x1, PT ;  /* 0x000000012100780c */ /* 0x000fda0003f04070 */
[----:B------:R-:W-:Y:S05]  /*11d0*/  @P0 EXIT ;  /* 0x000000000000094d */ /* 0x000fea0003800000 */
.L_x_14:
[----:B------:R-:W-:-:S08]  /*11e0*/  NOP ;  /* 0x0000000000007918 */ /* 0x000fd00000000000 */
[----:B------:R-:W0:Y:S02]  /*11f0*/  USETMAXREG.TRY_ALLOC.CTAPOOL UP0, 0xe8 ;  /* 0x000000e8000079c8 */ /* 0x000e240008000600 */
[----:B0-----:R-:W-:-:S13]  /*1200*/  PLOP3.LUT P0, PT, PT, PT, UP0, 0x80, 0x0 ;  /* 0x000000000000781c */ /* 0x001fda0003f0f008 */
[----:B------:R-:W-:Y:S05]  /*1210*/  @!P0 BRA `(.L_x_14) ;  /* 0xfffffffc00f08947 */ /* 0x000fea000383ffff */
[----:B------:R-:W-:-:S13]  /*1220*/  LOP3.LUT P0, RZ, R16, 0xff, RZ, 0xc0, !PT ;  /* 0x000000ff10ff7812 */ /* 0x000fda000780c0ff */
[----:B------:R-:W-:Y:S05]  /*1230*/  @!P0 EXIT ;  /* 0x000000000000894d */ /* 0x000fea0003800000 */
[----:B------:R-:W0:Y:S01]  /*1240*/  S2UR UR6, SR_CgaCtaId ;  /* 0x00000000000679c3 */ /* 0x000e220000008800 */
[----:B------:R-:W-:Y:S01]  /*1250*/  SHF.R.S32.HI R11, RZ, 0x1f, R10 ;  /* 0x0000001fff0b7819 */ /* 0x000fe2000001140a */
[----:B------:R-:W-:Y:S01]  /*1260*/  UIADD3 UR7, UR15, -0x1, URZ ;  /* 0xffffffff0f077890 */ /* 0x000fe2000fffe03f */
[----:B------:R-:W-:Y:S01]  /*1270*/  LOP3.LUT R86, R7, 0x1, RZ, 0xfc, !PT ;  /* 0x0000000107567812 */ /* 0x000fe200078efcff */
[----:B------:R-:W-:Y:S01]  /*1280*/  UMOV UR12, 0x400 ;  /* 0x00000400000c7882 */ /* 0x000fe20000000000 */
[CC--:B------:R-:W-:Y:S01]  /*1290*/  LEA.HI R15, R11.reuse, R10.reuse, RZ, 0x2 ;  /* 0x0000000a0b0f7211 */ /* 0x0c0fe200078f10ff */
[----:B------:R-:W-:Y:S01]  /*12a0*/  UISETP.LT.AND UP0, UPT, UR13, 0x1, UPT ;  /* 0x000000010d00788c */ /* 0x000fe2000bf01270 */
[----:B------:R-:W-:Y:S01]  /*12b0*/  LEA.HI R16, R11, R10, RZ, 0x5 ;  /* 0x0000000a0b107211 */ /* 0x000fe200078f28ff */
[----:B------:R-:W-:Y:S01]  /*12c0*/  USHF.L.U32 UR23, UR13, 0x1, URZ ;  /* 0x000000010d177899 */ /* 0x000fe2000800063f */
[--C-:B------:R-:W-:Y:S01]  /*12d0*/  SHF.R.S32.HI R14, RZ, 0x2, R15.reuse ;  /* 0x00000002ff0e7819 */ /* 0x100fe2000001140f */
[----:B------:R-:W-:Y:S01]  /*12e0*/  USEL UR14, UR13, 0x1, UP0 ;  /* 0x000000010d0e7887 */ /* 0x000fe20008000000 */
[----:B------:R-:W-:Y:S01]  /*12f0*/  SHF.R.S32.HI R17, RZ, 0x1f, R15 ;  /* 0x0000001fff117819 */ /* 0x000fe2000001140f */
[----:B------:R-:W-:Y:S01]  /*1300*/  UISETP.NE.AND UP0, UPT, UR7, URZ, UPT ;  /* 0x0000003f0700728c */ /* 0x000fe2000bf05270 */
[----:B------:R-:W-:Y:S01]  /*1310*/  LOP3.LUT R11, R15, 0xfffffffc, RZ, 0xc0, !PT ;  /* 0xfffffffc0f0b7812 */ /* 0x000fe200078ec0ff */
[----:B------:R-:W-:Y:S01]  /*1320*/  UIADD3 UR14, -UR14, UR13, URZ ;  /* 0x0000000d0e0e7290 */ /* 0x000fe2000fffe13f */
[----:B------:R-:W-:Y:S01]  /*1330*/  LEA.HI R17, R17, R14, RZ, 0x3 ;  /* 0x0000000e11117211 */ /* 0x000fe200078f18ff */
[----:B------:R-:W-:-:S02]  /*1340*/  USEL UR9, URZ, 0x1, UP0 ;  /* 0x000000013f097887 */ /* 0x000fc40008000000 */
[----:B------:R-:W-:Y:S01]  /*1350*/  IMAD.IADD R18, R10, 0x1, -R11 ;  /* 0x000000010a127824 */ /* 0x000fe200078e0a0b */
[----:B------:R-:W-:-:S03]  /*1360*/  LOP3.LUT R17, R17, 0xfffffff8, RZ, 0xc0, !PT ;  /* 0xfffffff811117812 */ /* 0x000fc600078ec0ff */
[----:B------:R-:W-:Y:S01]  /*1370*/  IMAD.U32 R87, RZ, RZ, UR9 ;  /* 0x00000009ff577e24 */ /* 0x000fe2000f8e00ff */
[----:B0-----:R-:W-:Y:S01]  /*1380*/  ULEA UR12, UR6, UR12, 0x18 ;  /* 0x0000000c060c7291 */ /* 0x001fe2000f8ec03f */
[----:B------:R-:W-:Y:S01]  /*1390*/  IMAD.IADD R14, R14, 0x1, -R17 ;  /* 0x000000010e0e7824 */ /* 0x000fe200078e0a11 */
[----:B------:R-:W-:Y:S01]  /*13a0*/  USHF.L.U32 UR6, UR7, 0x3, URZ ;  /* 0x0000000307067899 */ /* 0x000fe2000800063f */
[----:B------:R-:W-:Y:S01]  /*13b0*/  SHF.R.S32.HI R17, RZ, 0x5, R16 ;  /* 0x00000005ff117819 */ /* 0x000fe20000011410 */
[----:B------:R-:W-:Y:S02]  /*13c0*/  UIADD3 UR7, UR12, 0x180, URZ ;  /* 0x000001800c077890 */ /* 0x000fe4000fffe03f */
[----:B------:R-:W-:Y:S01]  /*13d0*/  ULOP3.LUT UR6, UR6, 0x8, URZ, 0xc0, !UPT ;  /* 0x0000000806067892 */ /* 0x000fe2000f8ec03f */
[--C-:B------:R-:W-:Y:S01]  /*13e0*/  SHF.R.S32.HI R15, RZ, 0x1f, R14.reuse ;  /* 0x0000001fff0f7819 */ /* 0x100fe2000001140e */
[----:B------:R-:W-:Y:S01]  /*13f0*/  UIADD3 UR8, UR12, 0x3980, URZ ;  /* 0x000039800c087890 */ /* 0x000fe2000fffe03f */
[----:B------:R-:W-:Y:S01]  /*1400*/  IMAD R19, R17, -0x10, -R14 ;  /* 0xfffffff011137824 */ /* 0x000fe200078e0a0e */
[----:B------:R-:W-:-:S02]  /*1410*/  USHF.R.U32.HI UR7, URZ, 0x4, UR7 ;  /* 0x000000043f077899 */ /* 0x000fc40008011607 */
[----:B------:R-:W-:Y:S01]  /*1420*/  USHF.R.U32.HI UR8, URZ, 0x4, UR8 ;  /* 0x000000043f087899 */ /* 0x000fe20008011608 */
[----:B------:R-:W-:Y:S01]  /*1430*/  IMAD.WIDE R10, R17, 0x10, R14 ;  /* 0x00000010110a7825 */ /* 0x000fe200078e020e */
[----:B------:R-:W-:Y:S02]  /*1440*/  ULOP3.LUT UR25, UR6, 0x8, URZ, 0x3c, !UPT ;  /* 0x0000000806197892 */ /* 0x000fe4000f8e3c3f */
[----:B------:R-:W-:Y:S02]  /*1450*/  ULOP3.LUT UR16, UR6, 0x18, URZ, 0x3c, !UPT ;  /* 0x0000001806107892 */ /* 0x000fe4000f8e3c3f */
[----:B------:R-:W-:Y:S01]  /*1460*/  UIADD3 UR24, UR12, 0x80, URZ ;  /* 0x000000800c187890 */ /* 0x000fe2000fffe03f */
[----:B------:R-:W-:Y:S01]  /*1470*/  ULDC UR6, c[0x0][0x284] ;  /* 0x0000a10000067ab9 */ /* 0x000fe20000000800 */
[----:B------:R-:W-:Y:S01]  /*1480*/  ULOP3.LUT UR7, UR7, 0x3fff, URZ, 0xc0, !UPT ;  /* 0x00003fff07077892 */ /* 0x000fe2000f8ec03f */
[----:B------:R-:W-:Y:S01]  /*1490*/  VIADD R19, R19, UR6 ;  /* 0x0000000613137c36 */ /* 0x000fe20008000000 */
[----:B------:R-:W-:-:S02]  /*14a0*/  ULOP3.LUT UR8, UR8, 0x3fff, URZ, 0xc0, !UPT ;  /* 0x00003fff08087892 */ /* 0x000fc4000f8ec03f */
[----:B------:R-:W-:Y:S02]  /*14b0*/  ULEA UR15, UR15, UR24, 0x3 ;  /* 0x000000180f0f7291 */ /* 0x000fe4000f8e183f */
[----:B------:R-:W-:Y:S02]  /*14c0*/  ULOP3.LUT UR17, UR7, 0x10000, URZ, 0xfc, !UPT ;  /* 0x0001000007117892 */ /* 0x000fe4000f8efc3f */
[----:B------:R-:W-:-:S12]  /*14d0*/  ULOP3.LUT UR18, UR8, 0x10000, URZ, 0xfc, !UPT ;  /* 0x0001000008127892 */ /* 0x000fd8000f8efc3f */
.L_x_105:
[----:B------:R-:W-:Y:S01]  /*14e0*/  SHF.L.U32 R14, R87, 0x1f, RZ ;  /* 0x0000001f570e7819 */ /* 0x000fe200000006ff */
[----:B------:R-:W0:Y:S01]  /*14f0*/  LDC R15, c[0x0][0x28c] ;  /* 0x0000a300ff0f7b82 */ /* 0x000e220000000800 */
[----:B------:R-:W-:Y:S01]  /*1500*/  UMOV UR6, URZ ;  /* 0x0000003f00067c82 */ /* 0x000fe20008000000 */
[----:B------:R-:W-:Y:S01]  /*1510*/  UMOV UR19, UR5 ;  /* 0x0000000500137c82 */ /* 0x000fe20008000000 */
[----:B-1----:R-:W1:Y:S01]  /*1520*/  SYNCS.PHASECHK.TRANS64.TRYWAIT P0, [UR15+-0x8], R14 ;  /* 0xfffff80eff0075a7 */ /* 0x002e62000800014f */
[----:B0-----:R-:W-:Y:S01]  /*1530*/  ISETP.GE.AND P1, PT, R15, 0x1, PT ;  /* 0x000000010f00780c */ /* 0x001fe20003f26270 */
[----:B-1234-:R-:W-:-:S12]  /*1540*/  @!P0 BRA `(.L_x_15) ;  /* 0x0000005000348947 */ /* 0x01efd80003800000 */
.L_x_130:
[----:B------:R-:W-:Y:S01]  /*1550*/  UMOV UR7, URZ ;  /* 0x0000003f00077c82 */ /* 0x000fe20008000000 */
[----:B------:R-:W-:Y:S01]  /*1560*/  UMOV UR8, URZ ;  /* 0x0000003f00087c82 */ /* 0x000fe20008000000 */
[----:B------:R-:W-:Y:S02]  /*1570*/  CS2R R22, SRZ ;  /* 0x0000000000167805 */ /* 0x000fe4000001ff00 */
[----:B------:R-:W-:Y:S02]  /*1580*/  CS2R R56, SRZ ;  /* 0x0000000000387805 */ /* 0x000fe4000001ff00 */
[----:B------:R-:W-:Y:S02]  /*1590*/  CS2R R58, SRZ ;  /* 0x00000000003a7805 */ /* 0x000fe4000001ff00 */
[----:B------:R-:W-:Y:S02]  /*15a0*/  CS2R R60, SRZ ;  /* 0x00000000003c7805 */ /* 0x000fe4000001ff00 */
[----:B------:R-:W-:-:S02]  /*15b0*/  CS2R R62, SRZ ;  /* 0x00000000003e7805 */ /* 0x000fc4000001ff00 */
[----:B------:R-:W-:Y:S02]  /*15c0*/  CS2R R64, SRZ ;  /* 0x0000000000407805 */ /* 0x000fe4000001ff00 */
        /* <DEDUP_REMOVED lines=9> */
[----:B------:R-:W-:Y:S01]  /*1660*/  CS2R R84, SRZ ;  /* 0x0000000000547805 */ /* 0x000fe2000001ff00 */
[----:B------:R-:W-:Y:S01]  /*1670*/  IMAD.U32 R17, RZ, RZ, UR4 ;  /* 0x00000004ff117e24 */ /* 0x000fe2000f8e00ff */
        /* <DEDUP_REMOVED lines=15> */
[----:B------:R-:W-:Y:S01]  /*1770*/  CS2R R54, SRZ ;  /* 0x0000000000367805 */ /* 0x000fe2000001ff00 */
[----:B------:R-:W-:Y:S06]  /*1780*/  @!P1 BRA `(.L_x_16) ;  /* 0x0000000400449947 */ /* 0x000fec0003800000 */
[----:B------:R-:W-:-:S13]  /*1790*/  ISETP.NE.AND P1, PT, R86, 0x3, PT ;  /* 0x000000035600780c */ /* 0x000fda0003f25270 */
[----:B------:R-:W-:Y:S05]  /*17a0*/  @!P1 BRA `(.L_x_17) ;  /* 0x0000000000049947 */ /* 0x000fea0003800000 */
[----:B------:R-:W-:Y:S01]  /*17b0*/  BPT.TRAP 0x1 ;  /* 0x000000040000795c */ /* 0x000fe20000300000 */
.L_x_17:
[----:B------:R-:W-:Y:S01]  /*17c0*/  ULEA UR6, UR5, UR12, 0x3 ;  /* 0x0000000c05067291 */ /* 0x000fe2000f8e183f */
[----:B0-----:R-:W-:-:S05]  /*17d0*/  IMAD.U32 R14, RZ, RZ, UR4 ;  /* 0x00000004ff0e7e24 */ /* 0x001fca000f8e00ff */
[----:B------:R-:W-:-:S04]  /*17e0*/  SHF.L.U32 R14, R14, 0x1f, RZ ;  /* 0x0000001f0e0e7819 */ /* 0x000fc800000006ff */
[----:B------:R0:W1:Y:S01]  /*17f0*/  SYNCS.PHASECHK.TRANS64.TRYWAIT P0, [UR6], R14 ;  /* 0x0000000eff0075a7 */ /* 0x0000620008000146 */
[----:B------:R-:W-:Y:S05]  /*1800*/  @!P1 BRA `(.L_x_18) ;  /* 0x0000000000049947 */ /* 0x000fea0003800000 */
[----:B------:R-:W-:Y:S01]  /*1810*/  BPT.TRAP 0x1 ;  /* 0x000000040000795c */ /* 0x000fe20000300000 */
.L_x_18:
[----:B-1----:R-:W-:Y:S05]  /*1820*/  @P0 BRA `(.L_x_19) ;  /* 0x0000000000080947 */ /* 0x002fea0003800000 */
[----:B------:R-:W1:Y:S02]  /*1830*/  SYNCS.PHASECHK.TRANS64.TRYWAIT P0, [UR6], R14 ;  /* 0x0000000eff0075a7 */ /* 0x000e640008000146 */
[----:B-1----:R-:W-:Y:S05]  /*1840*/  @!P0 BRA `(.L_x_20) ;  /* 0x0000004c008c8947 */ /* 0x002fea0003800000 */
.L_x_19:
[----:B------:R-:W-:Y:S01]  /*1850*/  ULDC UR7, c[0x0][0x50c] ;  /* 0x0001430000077ab9 */ /* 0x000fe20000000800 */
[----:B------:R-:W-:Y:S01]  /*1860*/  ULEA UR8, UR5, UR17, 0x7 ;  /* 0x0000001105087291 */ /* 0x000fe2000f8e383f */
[----:B------:R-:W-:Y:S01]  /*1870*/  WARPGROUP.ARRIVE ;  /* 0x00000000000079c5 */ /* 0x000fe20000000000 */
[----:B------:R-:W-:Y:S01]  /*1880*/  UISETP.NE.AND UP0, UPT, UR7, 0x1, UPT ;  /* 0x000000010700788c */ /* 0x000fe2000bf05270 */
[----:B------:R-:W-:Y:S01]  /*1890*/  CS2R R22, SRZ ;  /* 0x0000000000167805 */ /* 0x000fe2000001ff00 */
[----:B------:R-:W-:Y:S01]  /*18a0*/  ULEA UR10, UR5, UR18, 0x7 ;  /* 0x00000012050a7291 */ /* 0x000fe2000f8e383f */
[----:B------:R-:W-:Y:S01]  /*18b0*/  CS2R R56, SRZ ;  /* 0x0000000000387805 */ /* 0x000fe2000001ff00 */
[----:B------:R-:W-:Y:S01]  /*18c0*/  USEL UR7, URZ, 0x1, UP0 ;  /* 0x000000013f077887 */ /* 0x000fe20008000000 */
[----:B------:R-:W-:Y:S01]  /*18d0*/  CS2R R58, SRZ ;  /* 0x00000000003a7805 */ /* 0x000fe2000001ff00 */
[----:B------:R-:W-:Y:S01]  /*18e0*/  UMOV UR9, 0xc0000010 ;  /* 0xc000001000097882 */ /* 0x000fe20000000000 */
[----:B------:R-:W-:Y:S01]  /*18f0*/  UMOV UR11, 0xc0000010 ;  /* 0xc0000010000b7882 */ /* 0x000fe20000000000 */
[----:B------:R-:W-:Y:S01]  /*1900*/  UMOV UR6, 0x1 ;  /* 0x0000000100067882 */ /* 0x000fe20000000000 */
[----:B------:R-:W-:-:S02]  /*1910*/  CS2R R60, SRZ ;  /* 0x00000000003c7805 */ /* 0x000fc4000001ff00 */
[----:B------:R-:W-:Y:S01]  /*1920*/  ISETP.NE.AND P0, PT, RZ, UR7, PT ;  /* 0x00000007ff007c0c */ /* 0x000fe2000bf05270 */
[----:B------:R-:W-:Y:S01]  /*1930*/  QGMMA.64x64x32.F32.E4M3.E4M3 R24, gdesc[UR8], RZ, !UPT, gsb0 ;  /* 0x00e00000081879f3 */ /* 0x000fe2000c0008ff */
        /* <DEDUP_REMOVED lines=11> */
[----:B------:R-:W-:Y:S01]  /*19f0*/  CS2R R84, SRZ ;  /* 0x0000000000547805 */ /* 0x000fe2000001ff00 */
[----:B------:R-:W-:Y:S06]  /*1a00*/  @!P0 BRA `(.L_x_21) ;  /* 0x0000000000888947 */ /* 0x000fec0003800000 */
[----:B------:R-:W-:Y:S02]  /*1a10*/  WARPGROUP.DEPBAR.LE gsb0, 0x0 ;  /* 0x00008000000079c5 */ /* 0x000fe40000010000 */
[----:B------:R-:W-:-:S01]  /*1a20*/  FADD R85, RZ, R24 ;  /* 0x00000018ff557221 */ /* 0x000fc20000000000 */
[----:B------:R-:W-:Y:S01]  /*1a30*/  FADD R84, RZ, R25 ;  /* 0x00000019ff547221 */ /* 0x000fe20000000000 */
        /* <DEDUP_REMOVED lines=30> */
[----:B------:R-:W-:-:S06]  /*1c20*/  UMOV UR6, URZ ;  /* 0x0000003f00067c82 */ /* 0x000fcc0008000000 */
.L_x_21:
[----:B------:R-:W-:-:S04]  /*1c30*/  UIADD3 UR19, UR5, 0x1, URZ ;  /* 0x0000000105137890 */ /* 0x000fc8000fffe03f */
[----:B------:R-:W-:-:S04]  /*1c40*/  UISETP.NE.AND UP0, UPT, UR19, 0x7, UPT ;  /* 0x000000071300788c */ /* 0x000fc8000bf05270 */
[----:B------:R-:W-:Y:S02]  /*1c50*/  USEL UR8, URZ, 0x1, UP0 ;  /* 0x000000013f087887 */ /* 0x000fe40008000000 */
[----:B------:R-:W-:Y:S02]  /*1c60*/  USEL UR19, UR19, URZ, UP0 ;  /* 0x0000003f13137287 */ /* 0x000fe40008000000 */
[----:B------:R-:W-:-:S06]  /*1c70*/  ULOP3.LUT UR8, UR4, UR8, URZ, 0x3c, !UPT ;  /* 0x0000000804087292 */ /* 0x000fcc000f8e3c3f */
[----:B------:R-:W-:Y:S01]  /*1c80*/  IMAD.U32 R17, RZ, RZ, UR8 ;  /* 0x00000008ff117e24 */ /* 0x000fe2000f8e00ff */
[----:B------:R-:W-:-:S06]  /*1c90*/  UMOV UR8, 0x1 ;  /* 0x0000000100087882 */ /* 0x000fcc0000000000 */
.L_x_16:
[----:B------:R-:W-:-:S06]  /*1ca0*/  UISETP.GE.AND UP0, UPT, UR14, 0x1, UPT ;  /* 0x000000010e00788c */ /* 0x000fcc000bf06270 */
[----:B------:R-:W-:-:S13]  /*1cb0*/  PLOP3.LUT P0, PT, PT, PT, UP0, 0x80, 0x0 ;  /* 0x000000000000781c */ /* 0x000fda0003f0f008 */
[----:B------:R-:W-:Y:S05]  /*1cc0*/  @!P0 BRA `(.L_x_22) ;  /* 0x0000000400508947 */ /* 0x000fea0003800000 */
[----:B01----:R-:W-:Y:S01]  /*1cd0*/  IMAD.U32 R14, RZ, RZ, UR14 ;  /* 0x0000000eff0e7e24 */ /* 0x003fe2000f8e00ff */
[----:B------:R-:W-:Y:S01]  /*1ce0*/  UMOV UR22, UR5 ;  /* 0x0000000500167c82 */ /* 0x000fe20008000000 */
[----:B------:R-:W-:-:S05]  /*1cf0*/  ULDC UR26, c[0x0][0x50c] ;  /* 0x00014300001a7ab9 */ /* 0x000fca0000000800 */
.L_x_30:
[----:B------:R-:W-:-:S13]  /*1d00*/  ISETP.NE.AND P1, PT, R86, 0x3, PT ;  /* 0x000000035600780c */ /* 0x000fda0003f25270 */
[----:B01----:R-:W-:Y:S05]  /*1d10*/  @!P1 BRA `(.L_x_23) ;  /* 0x0000000000049947 */ /* 0x003fea0003800000 */
[----:B------:R-:W-:Y:S01]  /*1d20*/  BPT.TRAP 0x1 ;  /* 0x000000040000795c */ /* 0x000fe20000300000 */
.L_x_23:
[----:B------:R-:W-:Y:S01]  /*1d30*/  ULEA UR9, UR19, UR12, 0x3 ;  /* 0x0000000c13097291 */ /* 0x000fe2000f8e183f */
[----:B------:R-:W-:-:S08]  /*1d40*/  SHF.L.U32 R15, R17, 0x1f, RZ ;  /* 0x0000001f110f7819 */ /* 0x000fd000000006ff */
[----:B------:R0:W1:Y:S01]  /*1d50*/  SYNCS.PHASECHK.TRANS64.TRYWAIT P0, [UR9], R15 ;  /* 0x0000000fff0075a7 */ /* 0x0000620008000149 */
[----:B------:R-:W-:Y:S05]  /*1d60*/  @!P1 BRA `(.L_x_24) ;  /* 0x0000000000049947 */ /* 0x000fea0003800000 */
[----:B------:R-:W-:Y:S01]  /*1d70*/  BPT.TRAP 0x1 ;  /* 0x000000040000795c */ /* 0x000fe20000300000 */
.L_x_24:
[----:B-1----:R-:W-:Y:S05]  /*1d80*/  @P0 BRA `(.L_x_25) ;  /* 0x0000000000080947 */ /* 0x002fea0003800000 */
[----:B------:R-:W1:Y:S02]  /*1d90*/  SYNCS.PHASECHK.TRANS64.TRYWAIT P0, [UR9], R15 ;  /* 0x0000000fff0075a7 */ /* 0x000e640008000149 */
[----:B-1----:R-:W-:Y:S05]  /*1da0*/  @!P0 BRA `(.L_x_26) ;  /* 0x00000048004c8947 */ /* 0x002fea0003800000 */
.L_x_25:
[----:B------:R-:W-:Y:S01]  /*1db0*/  UISETP.NE.AND UP0, UPT, UR7, URZ, UPT ;  /* 0x0000003f0700728c */ /* 0x000fe2000bf05270 */
[----:B------:R-:W-:Y:S01]  /*1dc0*/  WARPGROUP.ARRIVE ;  /* 0x00000000000079c5 */ /* 0x000fe20000000000 */
[----:B------:R-:W-:Y:S02]  /*1dd0*/  ULEA UR10, UR19, UR18, 0x7 ;  /* 0x00000012130a7291 */ /* 0x000fe4000f8e383f */
[----:B------:R-:W-:Y:S01]  /*1de0*/  USEL UR8, UR8, URZ, !UP0 ;  /* 0x0000003f08087287 */ /* 0x000fe2000c000000 */
[----:B------:R-:W-:Y:S01]  /*1df0*/  UMOV UR9, 0xc0000010 ;  /* 0xc000001000097882 */ /* 0x000fe20000000000 */
[----:B------:R-:W-:Y:S02]  /*1e00*/  UMOV UR11, 0xc0000010 ;  /* 0xc0000010000b7882 */ /* 0x000fe40000000000 */
[----:B------:R-:W-:Y:S02]  /*1e10*/  UISETP.NE.U32.AND UP0, UPT, UR8, URZ, UPT ;  /* 0x0000003f0800728c */ /* 0x000fe4000bf05070 */
[----:B------:R-:W-:-:S02]  /*1e20*/  ULEA UR8, UR19, UR17, 0x7 ;  /* 0x0000001113087291 */ /* 0x000fc4000f8e383f */
[----:B------:R-:W-:-:S07]  /*1e30*/  UIADD3 UR6, UR6, 0x1, URZ ;  /* 0x0000000106067890 */ /* 0x000fce000fffe03f */
[----:B------:R-:W-:Y:S01]  /*1e40*/  QGMMA.64x64x32.F32.E4M3.E4M3 R24, gdesc[UR8], R24, UP0, gsb0 ;  /* 0x00e00000081879f3 */ /* 0x000fe2000b800818 */
[----:B------:R-:W-:-:S04]  /*1e50*/  UISETP.NE.AND UP0, UPT, UR6, UR26, UPT ;  /* 0x0000001a0600728c */ /* 0x000fc8000bf05270 */
[----:B------:R-:W-:-:S06]  /*1e60*/  USEL UR7, URZ, 0x1, UP0 ;  /* 0x000000013f077887 */ /* 0x000fcc0008000000 */
[----:B------:R-:W-:Y:S01]  /*1e70*/  ISETP.NE.AND P0, PT, RZ, UR7, PT ;  /* 0x00000007ff007c0c */ /* 0x000fe2000bf05270 */
[----:B------:R-:W-:-:S12]  /*1e80*/  WARPGROUP.DEPBAR.LE gsb0, 0x1 ;  /* 0x00008000000079c5 */ /* 0x000fd80000010100 */
[----:B------:R-:W-:Y:S05]  /*1e90*/  @!P0 BRA `(.L_x_27) ;  /* 0x0000000000888947 */ /* 0x000fea0003800000 */
[----:B------:R-:W-:Y:S02]  /*1ea0*/  WARPGROUP.DEPBAR.LE gsb0, 0x0 ;  /* 0x00008000000079c5 */ /* 0x000fe40000010000 */
[----:B------:R-:W-:-:S01]  /*1eb0*/  FADD R85, R24, R85 ;  /* 0x0000005518557221 */ /* 0x000fc20000000000 */
[----:B------:R-:W-:Y:S01]  /*1ec0*/  FADD R84, R25, R84 ;  /* 0x0000005419547221 */ /* 0x000fe20000000000 */
        /* <DEDUP_REMOVED lines=30> */
[----:B------:R-:W-:-:S06]  /*20b0*/  UMOV UR6, URZ ;  /* 0x0000003f00067c82 */ /* 0x000fcc0008000000 */
.L_x_27:
[----:B------:R-:W-:Y:S05]  /*20c0*/  @!P1 BRA `(.L_x_28) ;  /* 0x0000000000049947 */ /* 0x000fea0003800000 */
[----:B------:R-:W-:Y:S01]  /*20d0*/  BPT.TRAP 0x1 ;  /* 0x000000040000795c */ /* 0x000fe20000300000 */
.L_x_28:
[----:B------:R-:W-:Y:S01]  /*20e0*/  ULEA UR8, UR22, UR12, 0x3 ;  /* 0x0000000c16087291 */ /* 0x000fe2000f8e183f */
[----:B------:R-:W-:-:S03]  /*20f0*/  ISETP.GT.U32.AND P0, PT, R7, 0x1, PT ;  /* 0x000000010700780c */ /* 0x000fc60003f04070 */
[----:B------:R-:W-:-:S04]  /*2100*/  UIADD3 UR8, UR8, 0x38, URZ ;  /* 0x0000003808087890 */ /* 0x000fc8000fffe03f */
[----:B------:R-:W-:-:S09]  /*2110*/  UPRMT UR8, URZ, 0x654, UR8 ;  /* 0x000006543f087896 */ /* 0x000fd20008000008 */
[----:B------:R-:W-:Y:S01]  /*2120*/  SYNCS.ARRIVE.TRANS64.RED.A1T0 RZ, [UR8], RZ ;  /* 0x000000ffffff79a7 */ /* 0x000fe20008100408 */
[----:B------:R-:W-:Y:S05]  /*2130*/  @P0 BRA `(.L_x_29) ;  /* 0x0000000000040947 */ /* 0x000fea0003800000 */
[----:B------:R-:W-:Y:S01]  /*2140*/  BPT.TRAP 0x1 ;  /* 0x000000040000795c */ /* 0x000fe20000300000 */
.L_x_29:
[----:B------:R-:W-:Y:S01]  /*2150*/  UIADD3 UR19, UR19, 0x1, URZ ;  /* 0x0000000113137890 */ /* 0x000fe2000fffe03f */
[C---:B------:R-:W-:Y:S01]  /*2160*/  ISETP.GT.AND P0, PT, R14.reuse, 0x1, PT ;  /* 0x000000010e00780c */ /* 0x040fe20003f04270 */
[----:B------:R-:W-:Y:S01]  /*2170*/  UIADD3 UR22, UR22, 0x1, URZ ;  /* 0x0000000116167890 */ /* 0x000fe2000fffe03f */
[----:B------:R-:W-:Y:S01]  /*2180*/  VIADD R14, R14, 0xffffffff ;  /* 0xffffffff0e0e7836 */ /* 0x000fe20000000000 */
[----:B------:R-:W-:Y:S02]  /*2190*/  UISETP.NE.AND UP0, UPT, UR19, 0x7, UPT ;  /* 0x000000071300788c */ /* 0x000fe4000bf05270 */
[----:B------:R-:W-:Y:S02]  /*21a0*/  UISETP.NE.AND UP1, UPT, UR22, 0x7, UPT ;  /* 0x000000071600788c */ /* 0x000fe4000bf25270 */
[----:B------:R-:W-:Y:S02]  /*21b0*/  USEL UR8, URZ, 0x1, UP0 ;  /* 0x000000013f087887 */ /* 0x000fe40008000000 */
[----:B------:R-:W-:-:S02]  /*21c0*/  USEL UR19, UR19, URZ, UP0 ;  /* 0x0000003f13137287 */ /* 0x000fc40008000000 */
[----:B------:R-:W-:Y:S02]  /*21d0*/  USEL UR22, UR22, URZ, UP1 ;  /* 0x0000003f16167287 */ /* 0x000fe40008800000 */
[----:B------:R-:W-:Y:S01]  /*21e0*/  LOP3.LUT R17, R17, UR8, RZ, 0x3c, !PT ;  /* 0x0000000811117c12 */ /* 0x000fe2000f8e3cff */
[----:B------:R-:W-:Y:S01]  /*21f0*/  UMOV UR8, 0x1 ;  /* 0x0000000100087882 */ /* 0x000fe20000000000 */
[----:B------:R-:W-:Y:S08]  /*2200*/  @P0 BRA `(.L_x_30) ;  /* 0xfffffff800bc0947 */ /* 0x000ff0000383ffff */
.L_x_22:
[----:B------:R-:W-:Y:S01]  /*2210*/  UISETP.NE.AND UP0, UPT, UR6, URZ, UPT ;  /* 0x0000003f0600728c */ /* 0x000fe2000bf05270 */
[----:B01----:R-:W0:Y:S01]  /*2220*/  LDC R14, c[0x0][0x28c] ;  /* 0x0000a300ff0e7b82 */ /* 0x003e220000000800 */
[----:B------:R-:W-:Y:S02]  /*2230*/  IMAD.U32 R15, RZ, RZ, UR25 ;  /* 0x00000019ff0f7e24 */ /* 0x000fe4000f8e00ff */
[----:B------:R-:W-:-:S06]  /*2240*/  USEL UR6, URZ, 0x1, !UP0 ;  /* 0x000000013f067887 */ /* 0x000fcc000c000000 */
[----:B------:R-:W-:-:S13]  /*2250*/  ISETP.NE.AND P0, PT, RZ, UR6, PT ;  /* 0x00000006ff007c0c */ /* 0x000fda000bf05270 */
[----:B------:R-:W-:Y:S05]  /*2260*/  @!P0 BRA `(.L_x_31) ;  /* 0x0000000000848947 */ /* 0x000fea0003800000 */
[----:B------:R-:W-:Y:S02]  /*2270*/  WARPGROUP.DEPBAR.LE gsb0, 0x0 ;  /* 0x00008000000079c5 */ /* 0x000fe40000010000 */
[----:B------:R-:W-:Y:S01]  /*2280*/  FADD R85, R24, R85 ;  /* 0x0000005518557221 */ /* 0x000fe20000000000 */
        /* <DEDUP_REMOVED lines=30> */
[----:B------:R-:W-:-:S07]  /*2470*/  FADD R22, R22, R55 ;  /* 0x0000003716167221 */ /* 0x000fce0000000000 */
.L_x_31:
[----:B0-----:R-:W-:Y:S01]  /*2480*/  ISETP.GE.AND P0, PT, R14, 0x1, PT ;  /* 0x000000010e00780c */ /* 0x001fe20003f06270 */
[----:B------:R0:W-:Y:S01]  /*2490*/  SYNCS.ARRIVE.TRANS64.A1T0 RZ, [R15+UR24], RZ ;  /* 0x000000ff0fff79a7 */ /* 0x0001e20008100018 */
[----:B------:R-:W-:-:S11]  /*24a0*/  WARPGROUP.DEPBAR.LE gsb0, 0x0 ;  /* 0x00008000000079c5 */ /* 0x000fd60000010000 */
[----:B------:R-:W-:Y:S05]  /*24b0*/  @!P0 BRA `(.L_x_32) ;  /* 0x0000000000408947 */ /* 0x000fea0003800000 */
[----:B------:R-:W-:-:S13]  /*24c0*/  ISETP.NE.AND P0, PT, R86, 0x3, PT ;  /* 0x000000035600780c */ /* 0x000fda0003f05270 */
[----:B------:R-:W-:Y:S05]  /*24d0*/  @!P0 BRA `(.L_x_33) ;  /* 0x0000000000048947 */ /* 0x000fea0003800000 */
[----:B------:R-:W-:Y:S01]  /*24e0*/  BPT.TRAP 0x1 ;  /* 0x000000040000795c */ /* 0x000fe20000300000 */
.L_x_33:
[----:B------:R-:W-:Y:S01]  /*24f0*/  UIADD3 UR8, UR14, UR5, URZ ;  /* 0x000000050e087290 */ /* 0x000fe2000fffe03f */
[----:B------:R-:W-:-:S03]  /*2500*/  ISETP.GT.U32.AND P0, PT, R7, 0x1, PT ;  /* 0x000000010700780c */ /* 0x000fc60003f04070 */
[----:B------:R-:W-:-:S04]  /*2510*/  UIMAD.WIDE.U32 UR6, UR8, 0x24924925, URZ ;  /* 0x24924925080678a5 */ /* 0x000fc8000f8e003f */
[----:B------:R-:W-:-:S04]  /*2520*/  UIADD3 UR6, UR8, -UR7, URZ ;  /* 0x8000000708067290 */ /* 0x000fc8000fffe03f */
[----:B------:R-:W-:-:S04]  /*2530*/  ULEA.HI UR6, UR6, UR7, URZ, 0x1f ;  /* 0x0000000706067291 */ /* 0x000fc8000f8ff83f */
[----:B------:R-:W-:-:S04]  /*2540*/  USHF.R.U32.HI UR6, URZ, 0x2, UR6 ;  /* 0x000000023f067899 */ /* 0x000fc80008011606 */
[----:B------:R-:W-:-:S04]  /*2550*/  UIMAD UR6, UR6, -0x7, UR8 ;  /* 0xfffffff9060678a4 */ /* 0x000fc8000f8e0208 */
[----:B------:R-:W-:-:S04]  /*2560*/  ULEA UR6, UR6, UR12, 0x3 ;  /* 0x0000000c06067291 */ /* 0x000fc8000f8e183f */
[----:B------:R-:W-:-:S04]  /*2570*/  UIADD3 UR6, UR6, 0x38, URZ ;  /* 0x0000003806067890 */ /* 0x000fc8000fffe03f */
[----:B------:R-:W-:-:S09]  /*2580*/  UPRMT UR6, URZ, 0x654, UR6 ;  /* 0x000006543f067896 */ /* 0x000fd20008000006 */
[----:B------:R-:W-:Y:S01]  /*2590*/  SYNCS.ARRIVE.TRANS64.RED.A1T0 RZ, [UR6], RZ ;  /* 0x000000ffffff79a7 */ /* 0x000fe20008100406 */
[----:B------:R-:W-:Y:S05]  /*25a0*/  @P0 BRA `(.L_x_32) ;  /* 0x0000000000040947 */ /* 0x000fea0003800000 */
[----:B------:R-:W-:Y:S01]  /*25b0*/  BPT.TRAP 0x1 ;  /* 0x000000040000795c */ /* 0x000fe20000300000 */
.L_x_32:
[----:B------:R-:W-:Y:S01]  /*25c0*/  SHF.L.U32 R14, R87, 0x1f, RZ ;  /* 0x0000001f570e7819 */ /* 0x000fe200000006ff */
[----:B------:R-:W-:Y:S01]  /*25d0*/  UIADD3 UR8, UR23, UR5, URZ ;  /* 0x0000000517087290 */ /* 0x000fe2000fffe03f */
[----:B------:R-:W1:Y:S01]  /*25e0*/  LDC R29, c[0x0][0x288] ;  /* 0x0000a200ff1d7b82 */ /* 0x000e620000000800 */
[----:B------:R-:W-:Y:S01]  /*25f0*/  UISETP.GE.U32.AND UP1, UPT, UR23, 0x7, UPT ;  /* 0x000000071700788c */ /* 0x000fe2000bf26070 */
[----:B------:R-:W-:Y:S01]  /*2600*/  IMAD.SHL.U32 R20, R18, 0x2, RZ ;  /* 0x0000000212147824 */ /* 0x000fe200078e00ff */
[----:B------:R-:W-:Y:S02]  /*2610*/  UISETP.GT.U32.AND UP0, UPT, UR8, 0x6, UPT ;  /* 0x000000060800788c */ /* 0x000fe4000bf04070 */
[----:B------:R-:W-:Y:S02]  /*2620*/  UIMAD.WIDE.U32 UR6, UR8, 0x24924925, URZ ;  /* 0x24924925080678a5 */ /* 0x000fe4000f8e003f */
[----:B------:R-:W-:Y:S01]  /*2630*/  UISETP.LT.U32.AND UP0, UPT, UR23, 0x7, UP0 ;  /* 0x000000071700788c */ /* 0x000fe20008701070 */
[----:B------:R-:W2:Y:S01]  /*2640*/  SYNCS.PHASECHK.TRANS64.TRYWAIT P0, [UR15+0x8], R14 ;  /* 0x0000080eff0075a7 */ /* 0x000ea2000800014f */
[----:B------:R-:W-:Y:S01]  /*2650*/  UIADD3 UR5, UR8, -UR7, URZ ;  /* 0x8000000708057290 */ /* 0x000fe2000fffe03f */
[----:B------:R-:W-:Y:S01]  /*2660*/  SHF.R.S32.HI R21, RZ, 0x1f, R20 ;  /* 0x0000001fff157819 */ /* 0x000fe20000011414 */
[----:B------:R-:W-:-:S02]  /*2670*/  USEL UR6, URZ, 0x1, !UP0 ;  /* 0x000000013f067887 */ /* 0x000fc4000c000000 */
[----:B------:R-:W-:Y:S02]  /*2680*/  ULEA.HI UR5, UR5, UR7, URZ, 0x1f ;  /* 0x0000000705057291 */ /* 0x000fe4000f8ff83f */
[----:B------:R-:W-:Y:S02]  /*2690*/  ULOP3.LUT UR4, UR4, UR6, URZ, 0x3c, !UPT ;  /* 0x0000000604047292 */ /* 0x000fe4000f8e3c3f */
[----:B------:R-:W-:-:S04]  /*26a0*/  USHF.R.U32.HI UR5, URZ, 0x2, UR5 ;  /* 0x000000023f057899 */ /* 0x000fc80008011605 */
[----:B------:R-:W-:Y:S02]  /*26b0*/  @UP1 ULOP3.LUT UR4, UR4, 0x1, UR5, 0x78, !UPT ;  /* 0x0000000104041892 */ /* 0x000fe4000f8e7805 */
[----:B------:R-:W-:Y:S01]  /*26c0*/  UIMAD UR5, UR5, -0x7, UR8 ;  /* 0xfffffff9050578a4 */ /* 0x000fe2000f8e0208 */
[----:B-12---:R-:W-:Y:S11]  /*26d0*/  @!P0 BRA `(.L_x_34) ;  /* 0x0000004000188947 */ /* 0x006ff60003800000 */
.L_x_131:
[----:B------:R-:W-:Y:S01]  /*26e0*/  IMAD.SHL.U32 R31, R4, 0x40, RZ ;  /* 0x00000040041f7824 */ /* 0x000fe200078e00ff */
[----:B------:R-:W-:Y:S01]  /*26f0*/  ULDC UR8, c[0x0][0x284] ;  /* 0x0000a10000087ab9 */ /* 0x000fe20000000800 */
[----:B------:R-:W-:Y:S01]  /*2700*/  IMAD.SHL.U32 R4, R6, 0x40, RZ ;  /* 0x0000004006047824 */ /* 0x000fe200078e00ff */
[----:B------:R-:W-:Y:S01]  /*2710*/  SHF.R.S32.HI R30, RZ, 0x1f, R5 ;  /* 0x0000001fff1e7819 */ /* 0x000fe20000011405 */
[----:B------:R-:W-:Y:S01]  /*2720*/  ULDC.64 UR6, c[0x0][0x5d0] ;  /* 0x0001740000067ab9 */ /* 0x000fe20000000a00 */
[----:B------:R-:W-:Y:S01]  /*2730*/  SHF.R.S32.HI R28, RZ, 0x1f, R31 ;  /* 0x0000001fff1c7819 */ /* 0x000fe2000001141f */
[----:B0-----:R-:W-:Y:S01]  /*2740*/  IMAD.WIDE.U32 R14, R5, UR6, R20 ;  /* 0x00000006050e7c25 */ /* 0x001fe2000f8e0014 */
[----:B------:R-:W-:-:S03]  /*2750*/  ISETP.GE.AND P0, PT, R4, UR8, PT ;  /* 0x0000000804007c0c */ /* 0x000fc6000bf06270 */
[----:B------:R-:W-:Y:S01]  /*2760*/  IMAD R16, R30, UR6, RZ ;  /* 0x000000061e107c24 */ /* 0x000fe2000f8e02ff */
[C---:B------:R-:W-:Y:S02]  /*2770*/  ISETP.GE.OR P0, PT, R31.reuse, R29, P0 ;  /* 0x0000001d1f00720c */ /* 0x040fe40000706670 */
[----:B------:R-:W-:Y:S01]  /*2780*/  IADD3 R14, P1, R31, R14, RZ ;  /* 0x0000000e1f0e7210 */ /* 0x000fe20007f3e0ff */
[----:B------:R-:W-:-:S05]  /*2790*/  IMAD R17, R5, UR7, R16 ;  /* 0x0000000705117c24 */ /* 0x000fca000f8e0210 */
[----:B------:R-:W-:-:S05]  /*27a0*/  IADD3.X R15, R28, R15, R17, P1, !PT ;  /* 0x0000000f1c0f7210 */ /* 0x000fca0000ffe411 */
[----:B------:R-:W-:Y:S05]  /*27b0*/  @P0 BRA `(.L_x_35) ;  /* 0x0000002400a80947 */ /* 0x000fea0003800000 */
[----:B------:R-:W0:Y:S01]  /*27c0*/  LDC.64 R24, c[0x0][0x5c8] ;  /* 0x00017200ff187b82 */ /* 0x000e220000000a00 */
[----:B------:R-:W-:Y:S01]  /*27d0*/  IMAD.WIDE R26, R6, 0x40, R10 ;  /* 0x00000040061a7825 */ /* 0x000fe200078e020a */
[----:B------:R-:W-:Y:S01]  /*27e0*/  ULDC.64 UR6, c[0x0][0x5c0] ;  /* 0x0001700000067ab9 */ /* 0x000fe20000000a00 */
[----:B------:R-:W-:Y:S02]  /*27f0*/  BSSY B0, `(.L_x_35) ;  /* 0x0000266000007945 */ /* 0x000fe40003800000 */
[-C--:B0-----:R-:W-:Y:S02]  /*2800*/  IMAD R6, R27, R24.reuse, RZ ;  /* 0x000000181b067224 */ /* 0x081fe400078e02ff */
[----:B------:R-:W-:-:S04]  /*2810*/  IMAD.WIDE.U32 R14, R26, R24, R14 ;  /* 0x000000181a0e7225 */ /* 0x000fc800078e000e */
[----:B------:R-:W-:Y:S01]  /*2820*/  IMAD R17, R26, R25, R6 ;  /* 0x000000191a117224 */ /* 0x000fe200078e0206 */
[----:B------:R-:W-:Y:S02]  /*2830*/  LEA R16, P0, R24, R14, 0x3 ;  /* 0x0000000e18107211 */ /* 0x000fe400078018ff */
[----:B------:R-:W-:Y:S01]  /*2840*/  IADD3 R14, P1, R14, UR6, RZ ;  /* 0x000000060e0e7c10 */ /* 0x000fe2000ff3e0ff */
[----:B------:R-:W-:Y:S01]  /*2850*/  IMAD.IADD R17, R15, 0x1, R17 ;  /* 0x000000010f117824 */ /* 0x000fe200078e0211 */
[----:B------:R-:W-:-:S04]  /*2860*/  IADD3 R16, P2, R16, UR6, RZ ;  /* 0x0000000610107c10 */ /* 0x000fc8000ff5e0ff */
[----:B------:R-:W-:Y:S01]  /*2870*/  LEA.HI.X R6, R24, R17, R25, 0x3, P0 ;  /* 0x0000001118067211 */ /* 0x000fe200000f1c19 */
[----:B------:R-:W-:Y:S01]  /*2880*/  IMAD R24, R18, -0x2, R29 ;  /* 0xfffffffe12187824 */ /* 0x000fe200078e021d */
[----:B-----5:R-:W-:Y:S02]  /*2890*/  FSETP.NEU.AND P0, PT, R13, RZ, PT ;  /* 0x000000ff0d00720b */ /* 0x020fe40003f0d000 */
[----:B------:R-:W-:Y:S01]  /*28a0*/  IADD3.X R15, R17, UR7, RZ, P1, !PT ;  /* 0x00000007110f7c10 */ /* 0x000fe20008ffe4ff */
[----:B------:R-:W-:Y:S01]  /*28b0*/  IMAD.IADD R24, R24, 0x1, -R31 ;  /* 0x0000000118187824 */ /* 0x000fe200078e0a1f */
[----:B------:R-:W-:Y:S01]  /*28c0*/  IADD3.X R17, R6, UR7, RZ, P2, !PT ;  /* 0x0000000706117c10 */ /* 0x000fe200097fe4ff */
[----:B------:R-:W-:-:S08]  /*28d0*/  IMAD.IADD R6, R19, 0x1, -R4 ;  /* 0x0000000113067824 */ /* 0x000fd000078e0a04 */
[----:B------:R-:W-:Y:S05]  /*28e0*/  @!P0 BRA `(.L_x_36) ;  /* 0x0000001c00188947 */ /* 0x000fea0003800000 */
[----:B------:R-:W-:Y:S01]  /*28f0*/  ULDC.64 UR6, c[0x0][0x5b8] ;  /* 0x00016e0000067ab9 */ /* 0x000fe20000000a00 */
[----:B------:R-:W-:Y:S01]  /*2900*/  ULDC.64 UR8, c[0x0][0x5a8] ;  /* 0x00016a0000087ab9 */ /* 0x000fe20000000a00 */
[----:B------:R-:W-:Y:S01]  /*2910*/  IMAD.WIDE.U32 R20, R5, UR6, R20 ;  /* 0x0000000605147c25 */ /* 0x000fe2000f8e0014 */
[----:B------:R-:W-:Y:S03]  /*2920*/  BSSY B1, `(.L_x_37) ;  /* 0x0000010000017945 */ /* 0x000fe60003800000 */
[----:B------:R-:W-:Y:S01]  /*2930*/  IMAD R4, R30, UR6, RZ ;  /* 0x000000061e047c24 */ /* 0x000fe2000f8e02ff */
[----:B------:R-:W-:-:S03]  /*2940*/  IADD3 R20, P0, R31, R20, RZ ;  /* 0x000000141f147210 */ /* 0x000fc60007f1e0ff */
[----:B------:R-:W-:Y:S01]  /*2950*/  IMAD R5, R5, UR7, R4 ;  /* 0x0000000705057c24 */ /* 0x000fe2000f8e0204 */
[----:B------:R-:W-:Y:S02]  /*2960*/  ULDC.64 UR6, c[0x0][0x5b0] ;  /* 0x00016c0000067ab9 */ /* 0x000fe40000000a00 */
[----:B------:R-:W-:Y:S02]  /*2970*/  IMAD R25, R27, UR6, RZ ;  /* 0x000000061b197c24 */ /* 0x000fe4000f8e02ff */
[----:B------:R-:W-:Y:S02]  /*2980*/  IADD3.X R21, R28, R21, R5, P0, !PT ;  /* 0x000000151c157210 */ /* 0x000fe400007fe405 */
[----:B------:R-:W-:Y:S01]  /*2990*/  ISETP.GE.AND P0, PT, R24, 0x1, PT ;  /* 0x000000011800780c */ /* 0x000fe20003f06270 */
[C---:B------:R-:W-:Y:S02]  /*29a0*/  IMAD R25, R26.reuse, UR7, R25 ;  /* 0x000000071a197c24 */ /* 0x040fe4000f8e0219 */
[----:B------:R-:W-:Y:S01]  /*29b0*/  IMAD.WIDE.U32 R4, R26, UR6, R20 ;  /* 0x000000061a047c25 */ /* 0x000fe2000f8e0014 */
[----:B------:R-:W-:-:S02]  /*29c0*/  ISETP.LT.OR P3, PT, R6, 0x1, !P0 ;  /* 0x000000010600780c */ /* 0x000fc40004761670 */
[----:B------:R-:W-:-:S04]  /*29d0*/  IADD3 R4, P1, R4, UR8, RZ ;  /* 0x0000000804047c10 */ /* 0x000fc8000ff3e0ff */
[--C-:B------:R-:W-:Y:S02]  /*29e0*/  IADD3.X R5, R5, UR9, R25.reuse, P1, !PT ;  /* 0x0000000905057c10 */ /* 0x100fe40008ffe419 */
[----:B------:R-:W-:-:S05]  /*29f0*/  PRMT R25, RZ, 0x7610, R25 ;  /* 0x00007610ff197816 */ /* 0x000fca0000000019 */
[----:B------:R-:W-:Y:S05]  /*2a00*/  @P3 BRA `(.L_x_38) ;  /* 0x0000000000043947 */ /* 0x000fea0003800000 */
[----:B------:R0:W5:Y:S02]  /*2a10*/  LDG.E.U8 R25, desc[UR20][R4.64] ;  /* 0x0000001404197981 */ /* 0x000164000c1e1100 */
.L_x_38:
[----:B------:R-:W-:Y:S05]  /*2a20*/  BSYNC B1 ;  /* 0x0000000000017941 */ /* 0x000fea0003800000 */
.L_x_37:
[----:B-----5:R-:W-:Y:S01]  /*2a30*/  LOP3.LUT R25, R25, 0xff, RZ, 0xc0, !PT ;  /* 0x000000ff19197812 */ /* 0x020fe200078ec0ff */
[----:B------:R-:W-:Y:S01]  /*2a40*/  BSSY B1, `(.L_x_39) ;  /* 0x000000c000017945 */ /* 0x000fe20003800000 */
[----:B------:R-:W-:Y:S02]  /*2a50*/  ISETP.GE.AND P1, PT, R24, 0x2, PT ;  /* 0x000000021800780c */ /* 0x000fe40003f26270 */
[----:B------:R-:W-:Y:S02]  /*2a60*/  F2FP.F16.E4M3.UNPACK_B R25, R25 ;  /* 0x00000019ff19723e */ /* 0x000fe400020006ff */
[----:B------:R-:W-:-:S03]  /*2a70*/  ISETP.LT.OR P2, PT, R6, 0x1, !P1 ;  /* 0x000000010600780c */ /* 0x000fc60004f41670 */
[----:B------:R-:W-:Y:S01]  /*2a80*/  HADD2.F32 R28, -RZ, R25.H0_H0 ;  /* 0x20000019ff1c7230 */ /* 0x000fe20000004100 */
[----:B------:R-:W-:-:S04]  /*2a90*/  PRMT R25, RZ, 0x7610, R25 ;  /* 0x00007610ff197816 */ /* 0x000fc80000000019 */
[----:B------:R-:W-:-:S04]  /*2aa0*/  FMUL R28, R28, R13 ;  /* 0x0000000d1c1c7220 */ /* 0x000fc80000400000 */
[----:B------:R-:W-:-:S05]  /*2ab0*/  FFMA R28, R85, R12, R28 ;  /* 0x0000000c551c7223 */ /* 0x000fca000000001c */
[----:B------:R-:W-:-:S05]  /*2ac0*/  F2FP.SATFINITE.E4M3.F32.PACK_AB_MERGE_C R29, RZ, R28, RZ ;  /* 0x0000001cff1d723e */ /* 0x000fca00048070ff */
[----:B------:R1:W-:Y:S01]  /*2ad0*/  @!P3 STG.E.U8 desc[UR20][R14.64], R29 ;  /* 0x0000001d0e00b986 */ /* 0x0003e2000c101114 */
[----:B------:R-:W-:Y:S05]  /*2ae0*/  @P2 BRA `(.L_x_40) ;  /* 0x0000000000042947 */ /* 0x000fea0003800000 */
[----:B------:R2:W5:Y:S02]  /*2af0*/  LDG.E.U8 R25, desc[UR20][R4.64+0x1] ;  /* 0x0000011404197981 */ /* 0x000564000c1e1100 */
.L_x_40:
[----:B------:R-:W-:Y:S05]  /*2b00*/  BSYNC B1 ;  /* 0x0000000000017941 */ /* 0x000fea0003800000 */
.L_x_39:
[----:B-----5:R-:W-:Y:S01]  /*2b10*/  LOP3.LUT R25, R25, 0xff, RZ, 0xc0, !PT ;  /* 0x000000ff19197812 */ /* 0x020fe200078ec0ff */
[----:B------:R-:W-:Y:S01]  /*2b20*/  BSSY B1, `(.L_x_41) ;  /* 0x0000012000017945 */ /* 0x000fe20003800000 */
[----:B-1----:R-:W-:Y:S02]  /*2b30*/  IADD3 R29, P3, R26, 0x8, RZ ;  /* 0x000000081a1d7810 */ /* 0x002fe40007f7e0ff */
[----:B------:R-:W-:Y:S02]  /*2b40*/  F2FP.F16.E4M3.UNPACK_B R25, R25 ;  /* 0x00000019ff19723e */ /* 0x000fe400020006ff */
[----:B------:R-:W-:Y:S01]  /*2b50*/  ISETP.LT.OR P0, PT, R6, 0x9, !P0 ;  /* 0x000000090600780c */ /* 0x000fe20004701670 */
[----:B------:R-:W-:Y:S02]  /*2b60*/  IMAD.X R27, RZ, RZ, R27, P3 ;  /* 0x000000ffff1b7224 */ /* 0x000fe400018e061b */
[----:B------:R-:W-:Y:S02]  /*2b70*/  HADD2.F32 R26, -RZ, R25.H0_H0 ;  /* 0x20000019ff1a7230 */ /* 0x000fe40000004100 */
[----:B------:R-:W-:-:S04]  /*2b80*/  IMAD.WIDE.U32 R20, R29, UR6, R20 ;  /* 0x000000061d147c25 */ /* 0x000fc8000f8e0014 */
[----:B------:R-:W-:Y:S01]  /*2b90*/  FMUL R25, R26, R13 ;  /* 0x0000000d1a197220 */ /* 0x000fe20000400000 */
[----:B------:R-:W-:Y:S01]  /*2ba0*/  IMAD R26, R27, UR6, RZ ;  /* 0x000000061b1a7c24 */ /* 0x000fe2000f8e02ff */
[----:B------:R-:W-:Y:S02]  /*2bb0*/  IADD3 R20, P3, R20, UR8, RZ ;  /* 0x0000000814147c10 */ /* 0x000fe4000ff7e0ff */
[----:B------:R-:W-:Y:S01]  /*2bc0*/  FFMA R25, R84, R12, R25 ;  /* 0x0000000c54197223 */ /* 0x000fe20000000019 */
[----:B------:R-:W-:-:S04]  /*2bd0*/  IMAD R29, R29, UR7, R26 ;  /* 0x000000071d1d7c24 */ /* 0x000fc8000f8e021a */
[----:B------:R-:W-:Y:S02]  /*2be0*/  F2FP.SATFINITE.E4M3.F32.PACK_AB_MERGE_C R27, RZ, R25, RZ ;  /* 0x00000019ff1b723e */ /* 0x000fe400048070ff */
[----:B------:R-:W-:Y:S02]  /*2bf0*/  IADD3.X R21, R21, UR9, R29, P3, !PT ;  /* 0x0000000915157c10 */ /* 0x000fe40009ffe41d */
[----:B------:R-:W-:Y:S01]  /*2c00*/  PRMT R25, RZ, 0x7610, R25 ;  /* 0x00007610ff197816 */ /* 0x000fe20000000019 */
[----:B------:R1:W-:Y:S01]  /*2c10*/  @!P2 STG.E.U8 desc[UR20][R14.64+0x1], R27 ;  /* 0x0000011b0e00a986 */ /* 0x0003e2000c101114 */
[----:B------:R-:W-:Y:S05]  /*2c20*/  @P0 BRA `(.L_x_42) ;  /* 0x0000000000040947 */ /* 0x000fea0003800000 */
[----:B------:R3:W5:Y:S02]  /*2c30*/  LDG.E.U8 R25, desc[UR20][R20.64] ;  /* 0x0000001414197981 */ /* 0x000764000c1e1100 */
.L_x_42:
[----:B------:R-:W-:Y:S05]  /*2c40*/  BSYNC B1 ;  /* 0x0000000000017941 */ /* 0x000fea0003800000 */
.L_x_41:
[----:B-----5:R-:W-:Y:S01]  /*2c50*/  LOP3.LUT R25, R25, 0xff, RZ, 0xc0, !PT ;  /* 0x000000ff19197812 */ /* 0x020fe200078ec0ff */
[----:B------:R-:W-:Y:S01]  /*2c60*/  BSSY B1, `(.L_x_43) ;  /* 0x000000b000017945 */ /* 0x000fe20003800000 */
[----:B------:R-:W-:Y:S02]  /*2c70*/  ISETP.LT.OR P1, PT, R6, 0x9, !P1 ;  /* 0x000000090600780c */ /* 0x000fe40004f21670 */
[----:B------:R-:W-:-:S05]  /*2c80*/  F2FP.F16.E4M3.UNPACK_B R25, R25 ;  /* 0x00000019ff19723e */ /* 0x000fca00020006ff */
[----:B------:R-:W-:Y:S01]  /*2c90*/  HADD2.F32 R26, -RZ, R25.H0_H0 ;  /* 0x20000019ff1a7230 */ /* 0x000fe20000004100 */
[----:B------:R-:W-:-:S04]  /*2ca0*/  PRMT R25, RZ, 0x7610, R25 ;  /* 0x00007610ff197816 */ /* 0x000fc80000000019 */
[----:B------:R-:W-:-:S04]  /*2cb0*/  FMUL R26, R26, R13 ;  /* 0x0000000d1a1a7220 */ /* 0x000fc80000400000 */
[----:B------:R-:W-:-:S05]  /*2cc0*/  FFMA R26, R83, R12, R26 ;  /* 0x0000000c531a7223 */ /* 0x000fca000000001a */
[----:B-1----:R-:W-:-:S05]  /*2cd0*/  F2FP.SATFINITE.E4M3.F32.PACK_AB_MERGE_C R27, RZ, R26, RZ ;  /* 0x0000001aff1b723e */ /* 0x002fca00048070ff */
[----:B------:R1:W-:Y:S01]  /*2ce0*/  @!P0 STG.E.U8 desc[UR20][R16.64], R27 ;  /* 0x0000001b10008986 */ /* 0x0003e2000c101114 */
[----:B------:R-:W-:Y:S05]  /*2cf0*/  @P1 BRA `(.L_x_44) ;  /* 0x0000000000041947 */ /* 0x000fea0003800000 */
[----:B------:R4:W5:Y:S02]  /*2d00*/  LDG.E.U8 R25, desc[UR20][R20.64+0x1] ;  /* 0x0000011414197981 */ /* 0x000964000c1e1100 */
.L_x_44:
[----:B------:R-:W-:Y:S05]  /*2d10*/  BSYNC B1 ;  /* 0x0000000000017941 */ /* 0x000fea0003800000 */
.L_x_43:
[----:B-----5:R-:W-:Y:S01]  /*2d20*/  LOP3.LUT R25, R25, 0xff, RZ, 0xc0, !PT ;  /* 0x000000ff19197812 */ /* 0x020fe200078ec0ff */
[----:B------:R-:W-:Y:S01]  /*2d30*/  BSSY B1, `(.L_x_45) ;  /* 0x000000c000017945 */ /* 0x000fe20003800000 */
[----:B------:R-:W-:Y:S02]  /*2d40*/  ISETP.GE.AND P0, PT, R24, 0x9, PT ;  /* 0x000000091800780c */ /* 0x000fe40003f06270 */
[----:B------:R-:W-:Y:S02]  /*2d50*/  F2FP.F16.E4M3.UNPACK_B R25, R25 ;  /* 0x00000019ff19723e */ /* 0x000fe400020006ff */
[----:B------:R-:W-:-:S03]  /*2d60*/  ISETP.LT.OR P2, PT, R6, 0x1, !P0 ;  /* 0x000000010600780c */ /* 0x000fc60004741670 */
[----:B------:R-:W-:-:S05]  /*2d70*/  HADD2.F32 R26, -RZ, R25.H0_H0 ;  /* 0x20000019ff1a7230 */ /* 0x000fca0000004100 */
[----:B------:R-:W-:-:S04]  /*2d80*/  FMUL R25, R26, R13 ;  /* 0x0000000d1a197220 */ /* 0x000fc80000400000 */
[----:B------:R-:W-:-:S05]  /*2d90*/  FFMA R25, R82, R12, R25 ;  /* 0x0000000c52197223 */ /* 0x000fca0000000019 */
[----:B-1----:R-:W-:Y:S02]  /*2da0*/  F2FP.SATFINITE.E4M3.F32.PACK_AB_MERGE_C R27, RZ, R25, RZ ;  /* 0x00000019ff1b723e */ /* 0x002fe400048070ff */
[----:B------:R-:W-:-:S03]  /*2db0*/  PRMT R25, RZ, 0x7610, R25 ;  /* 0x00007610ff197816 */ /* 0x000fc60000000019 */
[----:B------:R1:W-:Y:S01]  /*2dc0*/  @!P1 STG.E.U8 desc[UR20][R16.64+0x1], R27 ;  /* 0x0000011b10009986 */ /* 0x0003e2000c101114 */
[----:B------:R-:W-:Y:S05]  /*2dd0*/  @P2 BRA `(.L_x_46) ;  /* 0x0000000000042947 */ /* 0x000fea0003800000 */
[----:B------:R0:W5:Y:S02]  /*2de0*/  LDG.E.U8 R25, desc[UR20][R4.64+0x8] ;  /* 0x0000081404197981 */ /* 0x000164000c1e1100 */
.L_x_46:
[----:B------:R-:W-:Y:S05]  /*2df0*/  BSYNC B1 ;  /* 0x0000000000017941 */ /* 0x000fea0003800000 */
.L_x_45:
        /* <DEDUP_REMOVED lines=13> */
.L_x_48:
[----:B------:R-:W-:Y:S05]  /*2ed0*/  BSYNC B1 ;  /* 0x0000000000017941 */ /* 0x000fea0003800000 */
.L_x_47:
[----:B-----5:R-:W-:Y:S01]  /*2ee0*/  LOP3.LUT R25, R25, 0xff, RZ, 0xc0, !PT ;  /* 0x000000ff19197812 */ /* 0x020fe200078ec0ff */
[----:B------:R-:W-:Y:S01]  /*2ef0*/  BSSY B1, `(.L_x_49) ;  /* 0x000000b000017945 */ /* 0x000fe20003800000 */
[----:B------:R-:W-:Y:S02]  /*2f00*/  ISETP.LT.OR P0, PT, R6, 0x9, !P0 ;  /* 0x000000090600780c */ /* 0x000fe40004701670 */
[----:B------:R-:W-:-:S05]  /*2f10*/  F2FP.F16.E4M3.UNPACK_B R25, R25 ;  /* 0x00000019ff19723e */ /* 0x000fca00020006ff */
        /* <DEDUP_REMOVED lines=8> */
.L_x_50:
[----:B------:R-:W-:Y:S05]  /*2fa0*/  BSYNC B1 ;  /* 0x0000000000017941 */ /* 0x000fea0003800000 */
.L_x_49:
        /* <DEDUP_REMOVED lines=12> */
.L_x_52:
[----:B------:R-:W-:Y:S05]  /*3070*/  BSYNC B1 ;  /* 0x0000000000017941 */ /* 0x000fea0003800000 */
.L_x_51:
        /* <DEDUP_REMOVED lines=13> */
.L_x_54:
[----:B------:R-:W-:Y:S05]  /*3150*/  BSYNC B1 ;  /* 0x0000000000017941 */ /* 0x000fea0003800000 */
.L_x_53:
        /* <DEDUP_REMOVED lines=13> */
.L_x_56:
[----:B------:R-:W-:Y:S05]  /*3230*/  BSYNC B1 ;  /* 0x0000000000017941 */ /* 0x000fea0003800000 */
.L_x_55:
        /* <DEDUP_REMOVED lines=12> */
.L_x_58:
[----:B------:R-:W-:Y:S05]  /*3300*/  BSYNC B1 ;  /* 0x0000000000017941 */ /* 0x000fea0003800000 */
.L_x_57:
        /* <DEDUP_REMOVED lines=12> */
.L_x_60:
[----:B------:R-:W-:Y:S05]  /*33d0*/  BSYNC B1 ;  /* 0x0000000000017941 */ /* 0x000fea0003800000 */
.L_x_59:
        /* <DEDUP_REMOVED lines=13> */
.L_x_62:
[----:B------:R-:W-:Y:S05]  /*34b0*/  BSYNC B1 ;  /* 0x0000000000017941 */ /* 0x000fea0003800000 */
.L_x_61:
        /* <DEDUP_REMOVED lines=13> */
.L_x_64:
[----:B------:R-:W-:Y:S05]  /*3590*/  BSYNC B1 ;  /* 0x0000000000017941 */ /* 0x000fea0003800000 */
.L_x_63:
        /* <DEDUP_REMOVED lines=12> */
.L_x_66:
[----:B------:R-:W-:Y:S05]  /*3660*/  BSYNC B1 ;  /* 0x0000000000017941 */ /* 0x000fea0003800000 */
.L_x_65:
        /* <DEDUP_REMOVED lines=12> */
.L_x_68:
[----:B------:R-:W-:Y:S05]  /*3730*/  BSYNC B1 ;  /* 0x0000000000017941 */ /* 0x000fea0003800000 */
.L_x_67:
        /* <DEDUP_REMOVED lines=13> */
.L_x_70:
[----:B------:R-:W-:Y:S05]  /*3810*/  BSYNC B1 ;  /* 0x0000000000017941 */ /* 0x000fea0003800000 */
.L_x_69:
        /* <DEDUP_REMOVED lines=13> */
.L_x_72:
[----:B------:R-:W-:Y:S05]  /*38f0*/  BSYNC B1 ;  /* 0x0000000000017941 */ /* 0x000fea0003800000 */
.L_x_71:
        /* <DEDUP_REMOVED lines=12> */
.L_x_74:
[----:B------:R-:W-:Y:S05]  /*39c0*/  BSYNC B1 ;  /* 0x0000000000017941 */ /* 0x000fea0003800000 */
.L_x_73:
        /* <DEDUP_REMOVED lines=12> */
.L_x_76:
[----:B------:R-:W-:Y:S05]  /*3a90*/  BSYNC B1 ;  /* 0x0000000000017941 */ /* 0x000fea0003800000 */
.L_x_75:
        /* <DEDUP_REMOVED lines=13> */
.L_x_78:
[----:B------:R-:W-:Y:S05]  /*3b70*/  BSYNC B1 ;  /* 0x0000000000017941 */ /* 0x000fea0003800000 */
.L_x_77:
        /* <DEDUP_REMOVED lines=13> */
.L_x_80:
[----:B------:R-:W-:Y:S05]  /*3c50*/  BSYNC B1 ;  /* 0x0000000000017941 */ /* 0x000fea0003800000 */
.L_x_79:
        /* <DEDUP_REMOVED lines=12> */
.L_x_82:
[----:B------:R-:W-:Y:S05]  /*3d20*/  BSYNC B1 ;  /* 0x0000000000017941 */ /* 0x000fea0003800000 */
.L_x_81:
        /* <DEDUP_REMOVED lines=12> */
.L_x_84:
[----:B------:R-:W-:Y:S05]  /*3df0*/  BSYNC B1 ;  /* 0x0000000000017941 */ /* 0x000fea0003800000 */
.L_x_83:
        /* <DEDUP_REMOVED lines=13> */
.L_x_86:
[----:B------:R-:W-:Y:S05]  /*3ed0*/  BSYNC B1 ;  /* 0x0000000000017941 */ /* 0x000fea0003800000 */
.L_x_85:
        /* <DEDUP_REMOVED lines=13> */
.L_x_88:
[----:B------:R-:W-:Y:S05]  /*3fb0*/  BSYNC B1 ;  /* 0x0000000000017941 */ /* 0x000fea0003800000 */
.L_x_87:
        /* <DEDUP_REMOVED lines=12> */
.L_x_90:
[----:B------:R-:W-:Y:S05]  /*4080*/  BSYNC B1 ;  /* 0x0000000000017941 */ /* 0x000fea0003800000 */
.L_x_89:
        /* <DEDUP_REMOVED lines=12> */
.L_x_92:
[----:B------:R-:W-:Y:S05]  /*4150*/  BSYNC B1 ;  /* 0x0000000000017941 */ /* 0x000fea0003800000 */
.L_x_91:
        /* <DEDUP_REMOVED lines=13> */
.L_x_94:
[----:B------:R-:W-:Y:S05]  /*4230*/  BSYNC B1 ;  /* 0x0000000000017941 */ /* 0x000fea0003800000 */
.L_x_93:
[----:B-----5:R-:W-:Y:S01]  /*4240*/  LOP3.LUT R25, R25, 0xff, RZ, 0xc0, !PT ;  /* 0x000000ff19197812 */ /* 0x020fe200078ec0ff */
[----:B------:R-:W-:Y:S01]  /*4250*/  BSSY B1, `(.L_x_95) ;  /* 0x000000c000017945 */ /* 0x000fe20003800000 */
[----:B------:R-:W-:Y:S02]  /*4260*/  ISETP.GE.AND P1, PT, R24, 0x3a, PT ;  /* 0x0000003a1800780c */ /* 0x000fe40003f26270 */
[----:B------:R-:W-:Y:S02]  /*4270*/  F2FP.F16.E4M3.UNPACK_B R25, R25 ;  /* 0x00000019ff19723e */ /* 0x000fe400020006ff */
[----:B------:R-:W-:Y:S02]  /*4280*/  ISETP.LT.OR P3, PT, R6, 0x1, !P1 ;  /* 0x000000010600780c */ /* 0x000fe40004f61670 */
[----:B------:R-:W-:Y:S01]  /*4290*/  PRMT R24, RZ, 0x7610, R24 ;  /* 0x00007610ff187816 */ /* 0x000fe20000000018 */
[----:B------:R-:W-:-:S05]  /*42a0*/  HADD2.F32 R26, -RZ, R25.H0_H0 ;  /* 0x20000019ff1a7230 */ /* 0x000fca0000004100 */
[----:B------:R-:W-:-:S04]  /*42b0*/  FMUL R26, R26, R13 ;  /* 0x0000000d1a1a7220 */ /* 0x000fc80000400000 */
[----:B------:R-:W-:-:S05]  /*42c0*/  FFMA R26, R57, R12, R26 ;  /* 0x0000000c391a7223 */ /* 0x000fca000000001a */
[----:B------:R-:W-:-:S05]  /*42d0*/  F2FP.SATFINITE.E4M3.F32.PACK_AB_MERGE_C R25, RZ, R26, RZ ;  /* 0x0000001aff19723e */ /* 0x000fca00048070ff */
[----:B------:R0:W-:Y:S01]  /*42e0*/  @!P2 STG.E.U8 desc[UR20][R14.64+0x38], R25 ;  /* 0x000038190e00a986 */ /* 0x0001e2000c101114 */
[----:B------:R-:W-:Y:S05]  /*42f0*/  @P3 BRA `(.L_x_96) ;  /* 0x0000000000043947 */ /* 0x000fea0003800000 */
[----:B------:R0:W5:Y:S02]  /*4300*/  LDG.E.U8 R24, desc[UR20][R4.64+0x39] ;  /* 0x0000391404187981 */ /* 0x000164000c1e1100 */
.L_x_96:
[----:B------:R-:W-:Y:S05]  /*4310*/  BSYNC B1 ;  /* 0x0000000000017941 */ /* 0x000fea0003800000 */
.L_x_95:
[----:B-----5:R-:W-:Y:S01]  /*4320*/  LOP3.LUT R24, R24, 0xff, RZ, 0xc0, !PT ;  /* 0x000000ff18187812 */ /* 0x020fe200078ec0ff */
[----:B------:R-:W-:Y:S01]  /*4330*/  BSSY B1, `(.L_x_97) ;  /* 0x000000b000017945 */ /* 0x000fe20003800000 */
[----:B------:R-:W-:Y:S02]  /*4340*/  ISETP.LT.OR P0, PT, R6, 0x9, !P0 ;  /* 0x000000090600780c */ /* 0x000fe40004701670 */
[----:B------:R-:W-:Y:S02]  /*4350*/  F2FP.F16.E4M3.UNPACK_B R24, R24 ;  /* 0x00000018ff18723e */ /* 0x000fe400020006ff */
[----:B0-2---:R-:W-:-:S03]  /*4360*/  PRMT R4, RZ, 0x7610, R4 ;  /* 0x00007610ff047816 */ /* 0x005fc60000000004 */
[----:B------:R-:W-:-:S05]  /*4370*/  HADD2.F32 R24, -RZ, R24.H0_H0 ;  /* 0x20000018ff187230 */ /* 0x000fca0000004100 */
[----:B------:R-:W-:-:S04]  /*4380*/  FMUL R5, R24, R13 ;  /* 0x0000000d18057220 */ /* 0x000fc80000400000 */
[----:B------:R-:W-:-:S05]  /*4390*/  FFMA R5, R56, R12, R5 ;  /* 0x0000000c38057223 */ /* 0x000fca0000000005 */
[----:B------:R-:W-:-:S05]  /*43a0*/  F2FP.SATFINITE.E4M3.F32.PACK_AB_MERGE_C R5, RZ, R5, RZ ;  /* 0x00000005ff05723e */ /* 0x000fca00048070ff */
[----:B------:R0:W-:Y:S01]  /*43b0*/  @!P3 STG.E.U8 desc[UR20][R14.64+0x39], R5 ;  /* 0x000039050e00b986 */ /* 0x0001e2000c101114 */
[----:B------:R-:W-:Y:S05]  /*43c0*/  @P0 BRA `(.L_x_98) ;  /* 0x0000000000040947 */ /* 0x000fea0003800000 */
[----:B------:R2:W5:Y:S02]  /*43d0*/  LDG.E.U8 R4, desc[UR20][R20.64+0x38] ;  /* 0x0000381414047981 */ /* 0x000564000c1e1100 */
.L_x_98:
[----:B------:R-:W-:Y:S05]  /*43e0*/  BSYNC B1 ;  /* 0x0000000000017941 */ /* 0x000fea0003800000 */
.L_x_97:
[----:B-----5:R-:W-:Y:S01]  /*43f0*/  LOP3.LUT R4, R4, 0xff, RZ, 0xc0, !PT ;  /* 0x000000ff04047812 */ /* 0x020fe200078ec0ff */
[----:B------:R-:W-:Y:S01]  /*4400*/  BSSY B1, `(.L_x_99) ;  /* 0x000000b000017945 */ /* 0x000fe20003800000 */
[----:B------:R-:W-:Y:S02]  /*4410*/  ISETP.LT.OR P1, PT, R6, 0x9, !P1 ;  /* 0x000000090600780c */ /* 0x000fe40004f21670 */
[----:B------:R-:W-:-:S05]  /*4420*/  F2FP.F16.E4M3.UNPACK_B R4, R4 ;  /* 0x00000004ff04723e */ /* 0x000fca00020006ff */
[----:B------:R-:W-:-:S05]  /*4430*/  HADD2.F32 R4, -RZ, R4.H0_H0 ;  /* 0x20000004ff047230 */ /* 0x000fca0000004100 */
[----:B------:R-:W-:-:S04]  /*4440*/  FMUL R4, R4, R13 ;  /* 0x0000000d04047220 */ /* 0x000fc80000400000 */
[----:B------:R-:W-:-:S05]  /*4450*/  FFMA R4, R23, R12, R4 ;  /* 0x0000000c17047223 */ /* 0x000fca0000000004 */
[----:B0-----:R-:W-:Y:S02]  /*4460*/  F2FP.SATFINITE.E4M3.F32.PACK_AB_MERGE_C R5, RZ, R4, RZ ;  /* 0x00000004ff05723e */ /* 0x001fe400048070ff */
[----:B------:R-:W-:-:S03]  /*4470*/  PRMT R4, RZ, 0x7610, R4 ;  /* 0x00007610ff047816 */ /* 0x000fc60000000004 */
[----:B------:R0:W-:Y:S01]  /*4480*/  @!P0 STG.E.U8 desc[UR20][R16.64+0x38], R5 ;  /* 0x0000380510008986 */ /* 0x0001e2000c101114 */
[----:B------:R-:W-:Y:S05]  /*4490*/  @P1 BRA `(.L_x_100) ;  /* 0x0000000000041947 */ /* 0x000fea0003800000 */
[----:B------:R0:W5:Y:S02]  /*44a0*/  LDG.E.U8 R4, desc[UR20][R20.64+0x39] ;  /* 0x0000391414047981 */ /* 0x000164000c1e1100 */
.L_x_100:
[----:B------:R-:W-:Y:S05]  /*44b0*/  BSYNC B1 ;  /* 0x0000000000017941 */ /* 0x000fea0003800000 */
.L_x_99:
[----:B------:R-:W-:Y:S05]  /*44c0*/  @P1 BRA `(.L_x_101) ;  /* 0x0000000800601947 */ /* 0x000fea0003800000 */
[----:B-----5:R-:W-:-:S04]  /*44d0*/  LOP3.LUT R4, R4, 0xff, RZ, 0xc0, !PT ;  /* 0x000000ff04047812 */ /* 0x020fc800078ec0ff */
[----:B------:R-:W-:-:S05]  /*44e0*/  F2FP.F16.E4M3.UNPACK_B R4, R4 ;  /* 0x00000004ff04723e */ /* 0x000fca00020006ff */
[----:B------:R-:W-:-:S05]  /*44f0*/  HADD2.F32 R4, -RZ, R4.H0_H0 ;  /* 0x20000004ff047230 */ /* 0x000fca0000004100 */
[----:B0-----:R-:W-:-:S04]  /*4500*/  FMUL R5, R4, R13 ;  /* 0x0000000d04057220 */ /* 0x001fc80000400000 */
[----:B------:R-:W-:-:S05]  /*4510*/  FFMA R5, R22, R12, R5 ;  /* 0x0000000c16057223 */ /* 0x000fca0000000005 */
[----:B------:R-:W-:-:S05]  /*4520*/  F2FP.SATFINITE.E4M3.F32.PACK_AB_MERGE_C R5, RZ, R5, RZ ;  /* 0x00000005ff05723e */ /* 0x000fca00048070ff */
[----:B------:R0:W-:Y:S01]  /*4530*/  STG.E.U8 desc[UR20][R16.64+0x39], R5 ;  /* 0x0000390510007986 */ /* 0x0001e2000c101114 */
[----:B------:R-:W-:Y:S05]  /*4540*/  BRA `(.L_x_101) ;  /* 0x0000000800407947 */ /* 0x000fea0003800000 */
.L_x_36:
[C---:B------:R-:W-:Y:S01]  /*4550*/  ISETP.GE.AND P3, PT, R24.reuse, 0x1, PT ;  /* 0x000000011800780c */ /* 0x040fe20003f66270 */
[-C--:B------:R-:W-:Y:S01]  /*4560*/  FMUL R85, R85, R12.reuse ;  /* 0x0000000c55557220 */ /* 0x080fe20000400000 */
[----:B------:R-:W-:Y:S01]  /*4570*/  ISETP.GE.AND P0, PT, R24, 0x2, PT ;  /* 0x000000021800780c */ /* 0x000fe20003f06270 */
[-C--:B------:R-:W-:Y:S01]  /*4580*/  FMUL R84, R84, R12.reuse ;  /* 0x0000000c54547220 */ /* 0x080fe20000400000 */
[C---:B------:R-:W-:Y:S01]  /*4590*/  ISETP.LT.OR P1, PT, R6.reuse, 0x1, !P3 ;  /* 0x000000010600780c */ /* 0x040fe20005f21670 */
[-C--:B------:R-:W-:Y:S01]  /*45a0*/  FMUL R83, R83, R12.reuse ;  /* 0x0000000c53537220 */ /* 0x080fe20000400000 */
[----:B------:R-:W-:Y:S01]  /*45b0*/  ISETP.LT.OR P2, PT, R6, 0x1, !P0 ;  /* 0x000000010600780c */ /* 0x000fe20004741670 */
[-C--:B------:R-:W-:Y:S01]  /*45c0*/  FMUL R82, R82, R12.reuse ;  /* 0x0000000c52527220 */ /* 0x080fe20000400000 */
[----:B------:R-:W-:Y:S01]  /*45d0*/  ISETP.LT.OR P3, PT, R6, 0x9, !P3 ;  /* 0x000000090600780c */ /* 0x000fe20005f61670 */
[-C--:B------:R-:W-:Y:S01]  /*45e0*/  FMUL R81, R81, R12.reuse ;  /* 0x0000000c51517220 */ /* 0x080fe20000400000 */
[----:B------:R-:W-:Y:S01]  /*45f0*/  F2FP.SATFINITE.E4M3.F32.PACK_AB_MERGE_C R85, RZ, R85, RZ ;  /* 0x00000055ff55723e */ /* 0x000fe200048070ff */
[----:B------:R-:W-:Y:S01]  /*4600*/  FMUL R80, R80, R12 ;  /* 0x0000000c50507220 */ /* 0x000fe20000400000 */
[----:B------:R-:W-:Y:S01]  /*4610*/  F2FP.SATFINITE.E4M3.F32.PACK_AB_MERGE_C R5, RZ, R84, RZ ;  /* 0x00000054ff05723e */ /* 0x000fe200048070ff */
[-C--:B------:R-:W-:Y:S01]  /*4620*/  FMUL R79, R79, R12.reuse ;  /* 0x0000000c4f4f7220 */ /* 0x080fe20000400000 */
[----:B------:R-:W-:Y:S01]  /*4630*/  F2FP.SATFINITE.E4M3.F32.PACK_AB_MERGE_C R83, RZ, R83, RZ ;  /* 0x00000053ff53723e */ /* 0x000fe200048070ff */
[-C--:B------:R-:W-:Y:S01]  /*4640*/  FMUL R78, R78, R12.reuse ;  /* 0x0000000c4e4e7220 */ /* 0x080fe20000400000 */
[----:B------:R-:W-:Y:S01]  /*4650*/  ISETP.LT.OR P0, PT, R6, 0x9, !P0 ;  /* 0x000000090600780c */ /* 0x000fe20004701670 */
[----:B------:R-:W-:Y:S01]  /*4660*/  @!P1 STG.E.U8 desc[UR20][R14.64], R85 ;  /* 0x000000550e009986 */ /* 0x000fe2000c101114 */
[C---:B------:R-:W-:Y:S01]  /*4670*/  ISETP.GE.AND P1, PT, R24.reuse, 0x9, PT ;  /* 0x000000091800780c */ /* 0x040fe20003f26270 */
[-C--:B------:R-:W-:Y:S01]  /*4680*/  FMUL R77, R77, R12.reuse ;  /* 0x0000000c4d4d7220 */ /* 0x080fe20000400000 */
[----:B------:R-:W-:Y:S01]  /*4690*/  F2FP.SATFINITE.E4M3.F32.PACK_AB_MERGE_C R81, RZ, R81, RZ ;  /* 0x00000051ff51723e */ /* 0x000fe200048070ff */
[----:B------:R0:W-:Y:S01]  /*46a0*/  @!P2 STG.E.U8 desc[UR20][R14.64+0x1], R5 ;  /* 0x000001050e00a986 */ /* 0x0001e2000c101114 */
[----:B------:R-:W-:Y:S01]  /*46b0*/  ISETP.GE.AND P2, PT, R24, 0xa, PT ;  /* 0x0000000a1800780c */ /* 0x000fe20003f46270 */
[----:B------:R-:W-:Y:S01]  /*46c0*/  FMUL R76, R76, R12 ;  /* 0x0000000c4c4c7220 */ /* 0x000fe20000400000 */
[----:B------:R-:W-:Y:S01]  /*46d0*/  F2FP.SATFINITE.E4M3.F32.PACK_AB_MERGE_C R21, RZ, R80, RZ ;  /* 0x00000050ff15723e */ /* 0x000fe200048070ff */
[----:B------:R-:W-:Y:S01]  /*46e0*/  @!P3 STG.E.U8 desc[UR20][R16.64], R83 ;  /* 0x000000531000b986 */ /* 0x000fe2000c101114 */
[----:B------:R-:W-:Y:S01]  /*46f0*/  ISETP.LT.OR P3, PT, R6, 0x1, !P1 ;  /* 0x000000010600780c */ /* 0x000fe20004f61670 */
[-C--:B------:R-:W-:Y:S01]  /*4700*/  FMUL R74, R74, R12.reuse ;  /* 0x0000000c4a4a7220 */ /* 0x080fe20000400000 */
[C---:B------:R-:W-:Y:S01]  /*4710*/  ISETP.LT.OR P5, PT, R6.reuse, 0x1, !P2 ;  /* 0x000000010600780c */ /* 0x040fe200057a1670 */
[-C--:B------:R-:W-:Y:S01]  /*4720*/  FMUL R75, R75, R12.reuse ;  /* 0x0000000c4b4b7220 */ /* 0x080fe20000400000 */
[----:B------:R-:W-:Y:S01]  /*4730*/  ISETP.LT.OR P1, PT, R6, 0x9, !P1 ;  /* 0x000000090600780c */ /* 0x000fe20004f21670 */
[-C--:B------:R-:W-:Y:S01]  /*4740*/  FMUL R73, R73, R12.reuse ;  /* 0x0000000c49497220 */ /* 0x080fe20000400000 */
[----:B------:R-:W-:Y:S01]  /*4750*/  F2FP.SATFINITE.E4M3.F32.PACK_AB_MERGE_C R79, RZ, R79, RZ ;  /* 0x0000004fff4f723e */ /* 0x000fe200048070ff */
[----:B------:R-:W-:Y:S01]  /*4760*/  FMUL R72, R72, R12 ;  /* 0x0000000c48487220 */ /* 0x000fe20000400000 */
[----:B0-----:R-:W-:Y:S01]  /*4770*/  F2FP.SATFINITE.E4M3.F32.PACK_AB_MERGE_C R5, RZ, R82, RZ ;  /* 0x00000052ff05723e */ /* 0x001fe200048070ff */
[-C--:B------:R-:W-:Y:S01]  /*4780*/  FMUL R70, R70, R12.reuse ;  /* 0x0000000c46467220 */ /* 0x080fe20000400000 */
[----:B------:R-:W-:Y:S01]  /*4790*/  ISETP.LT.OR P2, PT, R6, 0x9, !P2 ;  /* 0x000000090600780c */ /* 0x000fe20005741670 */
[----:B------:R-:W-:Y:S01]  /*47a0*/  FMUL R71, R71, R12 ;  /* 0x0000000c47477220 */ /* 0x000fe20000400000 */
[----:B------:R-:W-:Y:S01]  /*47b0*/  F2FP.SATFINITE.E4M3.F32.PACK_AB_MERGE_C R25, RZ, R78, RZ ;  /* 0x0000004eff19723e */ /* 0x000fe200048070ff */
[----:B------:R0:W-:Y:S01]  /*47c0*/  @!P0 STG.E.U8 desc[UR20][R16.64+0x1], R5 ;  /* 0x0000010510008986 */ /* 0x0001e2000c101114 */
[C---:B------:R-:W-:Y:S01]  /*47d0*/  ISETP.GE.AND P0, PT, R24.reuse, 0x11, PT ;  /* 0x000000111800780c */ /* 0x040fe20003f06270 */
[-C--:B------:R-:W-:Y:S01]  /*47e0*/  FMUL R69, R69, R12.reuse ;  /* 0x0000000c45457220 */ /* 0x080fe20000400000 */
[----:B------:R-:W-:Y:S01]  /*47f0*/  F2FP.SATFINITE.E4M3.F32.PACK_AB_MERGE_C R77, RZ, R77, RZ ;  /* 0x0000004dff4d723e */ /* 0x000fe200048070ff */
[----:B------:R-:W-:Y:S01]  /*4800*/  @!P3 STG.E.U8 desc[UR20][R14.64+0x8], R81 ;  /* 0x000008510e00b986 */ /* 0x000fe2000c101114 */
[----:B------:R-:W-:Y:S01]  /*4810*/  ISETP.GE.AND P3, PT, R24, 0x12, PT ;  /* 0x000000121800780c */ /* 0x000fe20003f66270 */
[-C--:B------:R-:W-:Y:S01]  /*4820*/  FMUL R68, R68, R12.reuse ;  /* 0x0000000c44447220 */ /* 0x080fe20000400000 */
[----:B------:R-:W-:Y:S01]  /*4830*/  F2FP.SATFINITE.E4M3.F32.PACK_AB_MERGE_C R75, RZ, R75, RZ ;  /* 0x0000004bff4b723e */ /* 0x000fe200048070ff */
[----:B------:R1:W-:Y:S01]  /*4840*/  @!P5 STG.E.U8 desc[UR20][R14.64+0x9], R21 ;  /* 0x000009150e00d986 */ /* 0x0003e2000c101114 */
[C---:B------:R-:W-:Y:S01]  /*4850*/  ISETP.LT.OR P5, PT, R6.reuse, 0x1, !P3 ;  /* 0x000000010600780c */ /* 0x040fe20005fa1670 */
[-C--:B------:R-:W-:Y:S01]  /*4860*/  FMUL R67, R67, R12.reuse ;  /* 0x0000000c43437220 */ /* 0x080fe20000400000 */
[C---:B------:R-:W-:Y:S01]  /*4870*/  ISETP.LT.OR P3, PT, R6.reuse, 0x9, !P3 ;  /* 0x000000090600780c */ /* 0x040fe20005f61670 */
[----:B------:R-:W-:Y:S01]  /*4880*/  @!P1 STG.E.U8 desc[UR20][R16.64+0x8], R79 ;  /* 0x0000084f10009986 */ /* 0x000fe2000c101114 */
[----:B------:R-:W-:Y:S01]  /*4890*/  ISETP.LT.OR P1, PT, R6, 0x1, !P0 ;  /* 0x000000010600780c */ /* 0x000fe20004721670 */
[----:B------:R-:W-:Y:S01]  /*48a0*/  FMUL R66, R66, R12 ;  /* 0x0000000c42427220 */ /* 0x000fe20000400000 */
[----:B0-----:R-:W-:Y:S01]  /*48b0*/  F2FP.SATFINITE.E4M3.F32.PACK_AB_MERGE_C R5, RZ, R76, RZ ;  /* 0x0000004cff05723e */ /* 0x001fe200048070ff */
[----:B------:R-:W-:Y:S01]  /*48c0*/  @!P2 STG.E.U8 desc[UR20][R16.64+0x9], R25 ;  /* 0x000009191000a986 */ /* 0x000fe2000c101114 */
[----:B------:R-:W-:Y:S01]  /*48d0*/  ISETP.GE.AND P2, PT, R24, 0x19, PT ;  /* 0x000000191800780c */ /* 0x000fe20003f46270 */
[-C--:B------:R-:W-:Y:S01]  /*48e0*/  FMUL R65, R65, R12.reuse ;  /* 0x0000000c41417220 */ /* 0x080fe20000400000 */
[----:B------:R-:W-:Y:S01]  /*48f0*/  ISETP.LT.OR P0, PT, R6, 0x9, !P0 ;  /* 0x000000090600780c */ /* 0x000fe20004701670 */
[----:B------:R-:W-:Y:S01]  /*4900*/  FMUL R64, R64, R12 ;  /* 0x0000000c40407220 */ /* 0x000fe20000400000 */
[----:B------:R-:W-:Y:S01]  /*4910*/  ISETP.LT.OR P6, PT, R6, 0x1, !P2 ;  /* 0x000000010600780c */ /* 0x000fe200057c1670 */
[----:B------:R0:W-:Y:S01]  /*4920*/  @!P5 STG.E.U8 desc[UR20][R14.64+0x11], R5 ;  /* 0x000011050e00d986 */ /* 0x0001e2000c101114 */
[----:B-1----:R-:W-:Y:S01]  /*4930*/  F2FP.SATFINITE.E4M3.F32.PACK_AB_MERGE_C R21, RZ, R74, RZ ;  /* 0x0000004aff15723e */ /* 0x002fe200048070ff */
[-C--:B------:R-:W-:Y:S01]  /*4940*/  FMUL R62, R62, R12.reuse ;  /* 0x0000000c3e3e7220 */ /* 0x080fe20000400000 */
[----:B------:R-:W-:Y:S01]  /*4950*/  F2FP.SATFINITE.E4M3.F32.PACK_AB_MERGE_C R73, RZ, R73, RZ ;  /* 0x00000049ff49723e */ /* 0x000fe200048070ff */
[----:B------:R-:W-:Y:S01]  /*4960*/  @!P1 STG.E.U8 desc[UR20][R14.64+0x10], R77 ;  /* 0x0000104d0e009986 */ /* 0x000fe2000c101114 */
[----:B------:R-:W-:Y:S01]  /*4970*/  ISETP.GE.AND P1, PT, R24, 0x1a, PT ;  /* 0x0000001a1800780c */ /* 0x000fe20003f26270 */
[-C--:B------:R-:W-:Y:S01]  /*4980*/  FMUL R63, R63, R12.reuse ;  /* 0x0000000c3f3f7220 */ /* 0x080fe20000400000 */
[C---:B------:R-:W-:Y:S01]  /*4990*/  ISETP.LT.OR P2, PT, R6.reuse, 0x9, !P2 ;  /* 0x000000090600780c */ /* 0x040fe20005741670 */
[----:B------:R1:W-:Y:S01]  /*49a0*/  @!P3 STG.E.U8 desc[UR20][R16.64+0x11], R21 ;  /* 0x000011151000b986 */ /* 0x0003e2000c101114 */
[C---:B------:R-:W-:Y:S01]  /*49b0*/  ISETP.LT.OR P5, PT, R6.reuse, 0x1, !P1 ;  /* 0x000000010600780c */ /* 0x040fe20004fa1670 */
[----:B------:R-:W-:Y:S01]  /*49c0*/  FMUL R61, R61, R12 ;  /* 0x0000000c3d3d7220 */ /* 0x000fe20000400000 */
[----:B------:R-:W-:Y:S01]  /*49d0*/  ISETP.LT.OR P3, PT, R6, 0x9, !P1 ;  /* 0x000000090600780c */ /* 0x000fe20004f61670 */
[----:B------:R-:W-:Y:S01]  /*49e0*/  @!P0 STG.E.U8 desc[UR20][R16.64+0x10], R75 ;  /* 0x0000104b10008986 */ /* 0x000fe2000c101114 */
[----:B0-----:R-:W-:Y:S01]  /*49f0*/  F2FP.SATFINITE.E4M3.F32.PACK_AB_MERGE_C R5, RZ, R72, RZ ;  /* 0x00000048ff05723e */ /* 0x001fe200048070ff */
[-C--:B------:R-:W-:Y:S01]  /*4a00*/  FMUL R60, R60, R12.reuse ;  /* 0x0000000c3c3c7220 */ /* 0x080fe20000400000 */
[C---:B------:R-:W-:Y:S01]  /*4a10*/  ISETP.GE.AND P0, PT, R24.reuse, 0x21, PT ;  /* 0x000000211800780c */ /* 0x040fe20003f06270 */
[----:B------:R-:W-:Y:S01]  /*4a20*/  @!P6 STG.E.U8 desc[UR20][R14.64+0x18], R73 ;  /* 0x000018490e00e986 */ /* 0x000fe2000c101114 */
[----:B------:R-:W-:Y:S01]  /*4a30*/  ISETP.GE.AND P1, PT, R24, 0x22, PT ;  /* 0x000000221800780c */ /* 0x000fe20003f26270 */
[-C--:B------:R-:W-:Y:S01]  /*4a40*/  FMUL R59, R59, R12.reuse ;  /* 0x0000000c3b3b7220 */ /* 0x080fe20000400000 */
[----:B------:R-:W-:Y:S01]  /*4a50*/  ISETP.LT.OR P6, PT, R6, 0x1, !P0 ;  /* 0x000000010600780c */ /* 0x000fe200047c1670 */
[----:B------:R-:W-:Y:S01]  /*4a60*/  FMUL R58, R58, R12 ;  /* 0x0000000c3a3a7220 */ /* 0x000fe20000400000 */
[----:B-1----:R-:W-:Y:S01]  /*4a70*/  F2FP.SATFINITE.E4M3.F32.PACK_AB_MERGE_C R21, RZ, R70, RZ ;  /* 0x00000046ff15723e */ /* 0x002fe200048070ff */
[----:B------:R0:W-:Y:S01]  /*4a80*/  @!P5 STG.E.U8 desc[UR20][R14.64+0x19], R5 ;  /* 0x000019050e00d986 */ /* 0x0001e2000c101114 */
[----:B------:R-:W-:Y:S01]  /*4a90*/  ISETP.LT.OR P5, PT, R6, 0x1, !P1 ;  /* 0x000000010600780c */ /* 0x000fe20004fa1670 */
[-C--:B------:R-:W-:Y:S01]  /*4aa0*/  FMUL R57, R57, R12.reuse ;  /* 0x0000000c39397220 */ /* 0x080fe20000400000 */
[----:B------:R-:W-:Y:S01]  /*4ab0*/  F2FP.SATFINITE.E4M3.F32.PACK_AB_MERGE_C R71, RZ, R71, RZ ;  /* 0x00000047ff47723e */ /* 0x000fe200048070ff */
[----:B------:R1:W-:Y:S01]  /*4ac0*/  @!P3 STG.E.U8 desc[UR20][R16.64+0x19], R21 ;  /* 0x000019151000b986 */ /* 0x0003e2000c101114 */
[----:B------:R-:W-:Y:S01]  /*4ad0*/  F2FP.SATFINITE.E4M3.F32.PACK_AB_MERGE_C R69, RZ, R69, RZ ;  /* 0x00000045ff45723e */ /* 0x000fe200048070ff */
[----:B------:R-:W-:Y:S01]  /*4ae0*/  FMUL R56, R56, R12 ;  /* 0x0000000c38387220 */ /* 0x000fe20000400000 */
[----:B------:R-:W-:Y:S01]  /*4af0*/  F2FP.SATFINITE.E4M3.F32.PACK_AB_MERGE_C R25, RZ, R68, RZ ;  /* 0x00000044ff19723e */ /* 0x000fe200048070ff */
[----:B------:R-:W-:Y:S01]  /*4b00*/  @!P2 STG.E.U8 desc[UR20][R16.64+0x18], R71 ;  /* 0x000018471000a986 */ /* 0x000fe2000c101114 */
[----:B------:R-:W-:Y:S01]  /*4b10*/  ISETP.LT.OR P3, PT, R6, 0x9, !P1 ;  /* 0x000000090600780c */ /* 0x000fe20004f61670 */
[-C--:B------:R-:W-:Y:S01]  /*4b20*/  FMUL R23, R23, R12.reuse ;  /* 0x0000000c17177220 */ /* 0x080fe20000400000 */
[----:B------:R-:W-:Y:S01]  /*4b30*/  ISETP.GE.AND P2, PT, R24, 0x29, PT ;  /* 0x000000291800780c */ /* 0x000fe20003f46270 */
[----:B------:R-:W-:Y:S01]  /*4b40*/  @!P6 STG.E.U8 desc[UR20][R14.64+0x20], R69 ;  /* 0x000020450e00e986 */ /* 0x000fe2000c101114 */
[----:B------:R-:W-:Y:S01]  /*4b50*/  ISETP.LT.OR P0, PT, R6, 0x9, !P0 ;  /* 0x000000090600780c */ /* 0x000fe20004701670 */
[----:B------:R-:W-:Y:S01]  /*4b60*/  FMUL R22, R22, R12 ;  /* 0x0000000c16167220 */ /* 0x000fe20000400000 */
[----:B------:R-:W-:Y:S01]  /*4b70*/  ISETP.GE.AND P1, PT, R24, 0x2a, PT ;  /* 0x0000002a1800780c */ /* 0x000fe20003f26270 */
[----:B------:R-:W-:Y:S01]  /*4b80*/  @!P5 STG.E.U8 desc[UR20][R14.64+0x21], R25 ;  /* 0x000021190e00d986 */ /* 0x000fe2000c101114 */
[----:B------:R-:W-:-:S02]  /*4b90*/  ISETP.LT.OR P6, PT, R6, 0x1, !P2 ;  /* 0x000000010600780c */ /* 0x000fc400057c1670 */
[C---:B------:R-:W-:Y:S02]  /*4ba0*/  ISETP.LT.OR P5, PT, R6.reuse, 0x1, !P1 ;  /* 0x000000010600780c */ /* 0x040fe40004fa1670 */
[----:B------:R-:W-:Y:S02]  /*4bb0*/  F2FP.SATFINITE.E4M3.F32.PACK_AB_MERGE_C R67, RZ, R67, RZ ;  /* 0x00000043ff43723e */ /* 0x000fe400048070ff */
[----:B0-----:R-:W-:Y:S02]  /*4bc0*/  F2FP.SATFINITE.E4M3.F32.PACK_AB_MERGE_C R5, RZ, R66, RZ ;  /* 0x00000042ff05723e */ /* 0x001fe400048070ff */
[----:B------:R-:W-:Y:S01]  /*4bd0*/  F2FP.SATFINITE.E4M3.F32.PACK_AB_MERGE_C R65, RZ, R65, RZ ;  /* 0x00000041ff41723e */ /* 0x000fe200048070ff */
[----:B------:R-:W-:Y:S01]  /*4be0*/  @!P0 STG.E.U8 desc[UR20][R16.64+0x20], R67 ;  /* 0x0000204310008986 */ /* 0x000fe2000c101114 */
[----:B-1----:R-:W-:Y:S02]  /*4bf0*/  F2FP.SATFINITE.E4M3.F32.PACK_AB_MERGE_C R21, RZ, R64, RZ ;  /* 0x00000040ff15723e */ /* 0x002fe400048070ff */
[C---:B------:R-:W-:Y:S01]  /*4c00*/  ISETP.LT.OR P1, PT, R6.reuse, 0x9, !P1 ;  /* 0x000000090600780c */ /* 0x040fe20004f21670 */
[----:B------:R0:W-:Y:S01]  /*4c10*/  @!P3 STG.E.U8 desc[UR20][R16.64+0x21], R5 ;  /* 0x000021051000b986 */ /* 0x0001e2000c101114 */
[----:B------:R-:W-:-:S02]  /*4c20*/  ISETP.LT.OR P2, PT, R6, 0x9, !P2 ;  /* 0x000000090600780c */ /* 0x000fc40005741670 */
[C---:B------:R-:W-:Y:S01]  /*4c30*/  ISETP.GE.AND P3, PT, R24.reuse, 0x31, PT ;  /* 0x000000311800780c */ /* 0x040fe20003f66270 */
[----:B------:R-:W-:Y:S01]  /*4c40*/  @!P6 STG.E.U8 desc[UR20][R14.64+0x28], R65 ;  /* 0x000028410e00e986 */ /* 0x000fe2000c101114 */
[----:B------:R-:W-:Y:S02]  /*4c50*/  ISETP.GE.AND P0, PT, R24, 0x32, PT ;  /* 0x000000321800780c */ /* 0x000fe40003f06270 */
[----:B------:R-:W-:Y:S01]  /*4c60*/  F2FP.SATFINITE.E4M3.F32.PACK_AB_MERGE_C R63, RZ, R63, RZ ;  /* 0x0000003fff3f723e */ /* 0x000fe200048070ff */
[----:B------:R1:W-:Y:S01]  /*4c70*/  @!P5 STG.E.U8 desc[UR20][R14.64+0x29], R21 ;  /* 0x000029150e00d986 */ /* 0x0003e2000c101114 */
[C---:B------:R-:W-:Y:S02]  /*4c80*/  ISETP.LT.OR P5, PT, R6.reuse, 0x1, !P3 ;  /* 0x000000010600780c */ /* 0x040fe40005fa1670 */
[----:B------:R-:W-:Y:S02]  /*4c90*/  ISETP.LT.OR P6, PT, R6, 0x1, !P0 ;  /* 0x000000010600780c */ /* 0x000fe400047c1670 */
[----:B0-----:R-:W-:Y:S01]  /*4ca0*/  F2FP.SATFINITE.E4M3.F32.PACK_AB_MERGE_C R5, RZ, R62, RZ ;  /* 0x0000003eff05723e */ /* 0x001fe200048070ff */
[----:B------:R-:W-:Y:S01]  /*4cb0*/  @!P2 STG.E.U8 desc[UR20][R16.64+0x28], R63 ;  /* 0x0000283f1000a986 */ /* 0x000fe2000c101114 */
[----:B------:R-:W-:-:S02]  /*4cc0*/  F2FP.SATFINITE.E4M3.F32.PACK_AB_MERGE_C R61, RZ, R61, RZ ;  /* 0x0000003dff3d723e */ /* 0x000fc400048070ff */
[----:B------:R-:W-:Y:S01]  /*4cd0*/  ISETP.GE.AND P2, PT, R24, 0x3a, PT ;  /* 0x0000003a1800780c */ /* 0x000fe20003f46270 */
[----:B------:R0:W-:Y:S01]  /*4ce0*/  @!P1 STG.E.U8 desc[UR20][R16.64+0x29], R5 ;  /* 0x0000290510009986 */ /* 0x0001e2000c101114 */
[----:B------:R-:W-:Y:S02]  /*4cf0*/  ISETP.LT.OR P1, PT, R6, 0x9, !P3 ;  /* 0x000000090600780c */ /* 0x000fe40005f21670 */
[----:B-1----:R-:W-:Y:S01]  /*4d00*/  F2FP.SATFINITE.E4M3.F32.PACK_AB_MERGE_C R21, RZ, R60, RZ ;  /* 0x0000003cff15723e */ /* 0x002fe200048070ff */
[----:B------:R-:W-:Y:S01]  /*4d10*/  @!P5 STG.E.U8 desc[UR20][R14.64+0x30], R61 ;  /* 0x0000303d0e00d986 */ /* 0x000fe2000c101114 */
[----:B------:R-:W-:Y:S02]  /*4d20*/  ISETP.GE.AND P3, PT, R24, 0x39, PT ;  /* 0x000000391800780c */ /* 0x000fe40003f66270 */
[C---:B------:R-:W-:Y:S01]  /*4d30*/  ISETP.LT.OR P0, PT, R6.reuse, 0x9, !P0 ;  /* 0x000000090600780c */ /* 0x040fe20004701670 */
[----:B------:R1:W-:Y:S01]  /*4d40*/  @!P6 STG.E.U8 desc[UR20][R14.64+0x31], R21 ;  /* 0x000031150e00e986 */ /* 0x0003e2000c101114 */
[----:B------:R-:W-:-:S02]  /*4d50*/  ISETP.LT.OR P5, PT, R6, 0x1, !P3 ;  /* 0x000000010600780c */ /* 0x000fc40005fa1670 */
[C---:B------:R-:W-:Y:S02]  /*4d60*/  ISETP.LT.OR P6, PT, R6.reuse, 0x1, !P2 ;  /* 0x000000010600780c */ /* 0x040fe400057c1670 */
[C---:B------:R-:W-:Y:S02]  /*4d70*/  ISETP.LT.OR P3, PT, R6.reuse, 0x9, !P3 ;  /* 0x000000090600780c */ /* 0x040fe40005f61670 */
[----:B------:R-:W-:Y:S02]  /*4d80*/  ISETP.LT.OR P2, PT, R6, 0x9, !P2 ;  /* 0x000000090600780c */ /* 0x000fe40005741670 */
[----:B------:R-:W-:Y:S02]  /*4d90*/  F2FP.SATFINITE.E4M3.F32.PACK_AB_MERGE_C R59, RZ, R59, RZ ;  /* 0x0000003bff3b723e */ /* 0x000fe400048070ff */
[----:B0-----:R-:W-:Y:S02]  /*4da0*/  F2FP.SATFINITE.E4M3.F32.PACK_AB_MERGE_C R5, RZ, R58, RZ ;  /* 0x0000003aff05723e */ /* 0x001fe400048070ff */
[----:B------:R-:W-:Y:S01]  /*4db0*/  F2FP.SATFINITE.E4M3.F32.PACK_AB_MERGE_C R57, RZ, R57, RZ ;  /* 0x00000039ff39723e */ /* 0x000fe200048070ff */
[----:B------:R0:W-:Y:S01]  /*4dc0*/  @!P1 STG.E.U8 desc[UR20][R16.64+0x30], R59 ;  /* 0x0000303b10009986 */ /* 0x0001e2000c101114 */
[----:B-1----:R-:W-:-:S02]  /*4dd0*/  F2FP.SATFINITE.E4M3.F32.PACK_AB_MERGE_C R21, RZ, R56, RZ ;  /* 0x00000038ff15723e */ /* 0x002fc400048070ff */
[----:B------:R-:W-:Y:S01]  /*4de0*/  F2FP.SATFINITE.E4M3.F32.PACK_AB_MERGE_C R23, RZ, R23, RZ ;  /* 0x00000017ff17723e */ /* 0x000fe200048070ff */
[----:B------:R0:W-:Y:S01]  /*4df0*/  @!P0 STG.E.U8 desc[UR20][R16.64+0x31], R5 ;  /* 0x0000310510008986 */ /* 0x0001e2000c101114 */
[----:B------:R-:W-:-:S03]  /*4e00*/  F2FP.SATFINITE.E4M3.F32.PACK_AB_MERGE_C R25, RZ, R22, RZ ;  /* 0x00000016ff19723e */ /* 0x000fc600048070ff */
[----:B------:R0:W-:Y:S04]  /*4e10*/  @!P5 STG.E.U8 desc[UR20][R14.64+0x38], R57 ;  /* 0x000038390e00d986 */ /* 0x0001e8000c101114 */
[----:B------:R0:W-:Y:S04]  /*4e20*/  @!P6 STG.E.U8 desc[UR20][R14.64+0x39], R21 ;  /* 0x000039150e00e986 */ /* 0x0001e8000c101114 */
[----:B------:R0:W-:Y:S04]  /*4e30*/  @!P3 STG.E.U8 desc[UR20][R16.64+0x38], R23 ;  /* 0x000038171000b986 */ /* 0x0001e8000c101114 */
[----:B------:R0:W-:Y:S02]  /*4e40*/  @!P2 STG.E.U8 desc[UR20][R16.64+0x39], R25 ;  /* 0x000039191000a986 */ /* 0x0001e4000c101114 */
.L_x_101:
[----:B------:R-:W-:Y:S05]  /*4e50*/  BSYNC B0 ;  /* 0x0000000000007941 */ /* 0x000fea0003800000 */
.L_x_35:
[C---:B------:R-:W-:Y:S01]  /*4e60*/  LEA R2, P0, R8.reuse, R2, 0x1 ;  /* 0x0000000208027211 */ /* 0x040fe200078008ff */
[----:B------:R-:W-:Y:S01]  /*4e70*/  ULDC.64 UR6, c[0x0][0x650] ;  /* 0x0001940000067ab9 */ /* 0x000fe20000000a00 */
[----:B-----5:R-:W-:Y:S01]  /*4e80*/  IMAD.U32 R4, RZ, RZ, UR16 ;  /* 0x00000010ff047e24 */ /* 0x020fe2000f8e00ff */
[----:B0-----:R-:W-:Y:S01]  /*4e90*/  PRMT R14, RZ, 0x7610, R14 ;  /* 0x00007610ff0e7816 */ /* 0x001fe2000000000e */
[----:B------:R-:W-:Y:S01]  /*4ea0*/  IMAD.MOV.U32 R6, RZ, RZ, -0x1 ;  /* 0xffffffffff067424 */ /* 0x000fe200078e00ff */
[----:B------:R-:W-:Y:S01]  /*4eb0*/  LEA.HI.X R3, R8, R3, R0, 0x1, P0 ;  /* 0x0000000308037211 */ /* 0x000fe200000f0c00 */
[----:B------:R0:W-:Y:S01]  /*4ec0*/  SYNCS.ARRIVE.TRANS64.A1T0 RZ, [R4+UR24], RZ ;  /* 0x000000ff04ff79a7 */ /* 0x0001e20008100018 */
[----:B------:R-:W-:Y:S01]  /*4ed0*/  ISETP.GE.U32.AND P0, PT, R2, UR6, PT ;  /* 0x0000000602007c0c */ /* 0x000fe2000bf06070 */
[----:B------:R-:W-:-:S03]  /*4ee0*/  IMAD.MOV.U32 R5, RZ, RZ, -0x1 ;  /* 0xffffffffff057424 */ /* 0x000fc600078e00ff */
[----:B------:R-:W-:Y:S01]  /*4ef0*/  ISETP.GE.U32.AND.EX P0, PT, R3, UR7, PT, P0 ;  /* 0x0000000703007c0c */ /* 0x000fe2000bf06100 */
[----:B0-----:R-:W-:-:S12]  /*4f00*/  IMAD.MOV.U32 R4, RZ, RZ, -0x1 ;  /* 0xffffffffff047424 */ /* 0x001fd800078e00ff */
[----:B------:R-:W-:Y:S05]  /*4f10*/  @P0 BRA `(.L_x_102) ;  /* 0x0000000400600947 */ /* 0x000fea0003800000 */
[----:B------:R-:W0:Y:S01]  /*4f20*/  S2R R26, SR_CTAID.X ;  /* 0x00000000001a7919 */ /* 0x000e220000002500 */
[----:B--234-:R-:W2:Y:S01]  /*4f30*/  LDC.64 R20, c[0x0][0x628] ;  /* 0x00018a00ff147b82 */ /* 0x01cea20000000a00 */
[----:B------:R-:W-:Y:S01]  /*4f40*/  ULDC UR6, c[0x0][0x150] ;  /* 0x0000540000067ab9 */ /* 0x000fe20000000800 */
[----:B-1----:R-:W-:Y:S01]  /*4f50*/  IMAD.MOV.U32 R16, RZ, RZ, R2 ;  /* 0x000000ffff107224 */ /* 0x002fe200078e0002 */
[----:B------:R-:W1:Y:S01]  /*4f60*/  S2R R28, SR_CTAID.Y ;  /* 0x00000000001c7919 */ /* 0x000e620000002600 */
[----:B------:R-:W-:-:S04]  /*4f70*/  IMAD.MOV.U32 R17, RZ, RZ, R3 ;  /* 0x000000ffff117224 */ /* 0x000fc800078e0003 */
[----:B------:R-:W3:Y:S08]  /*4f80*/  LDC R29, c[0x0][0x144] ;  /* 0x00005100ff1d7b82 */ /* 0x000ef00000000800 */
[----:B------:R-:W4:Y:S08]  /*4f90*/  LDC R6, c[0x0][0x630] ;  /* 0x00018c00ff067b82 */ /* 0x000f300000000800 */
[----:B------:R-:W1:Y:S01]  /*4fa0*/  LDC.64 R24, c[0x0][0x620] ;  /* 0x00018800ff187b82 */ /* 0x000e620000000a00 */
[----:B--2---:R-:W-:-:S04]  /*4fb0*/  ISETP.NE.U32.AND P0, PT, R20, RZ, PT ;  /* 0x000000ff1400720c */ /* 0x004fc80003f05070 */
[----:B------:R-:W-:Y:S02]  /*4fc0*/  ISETP.NE.AND.EX P0, PT, R21, RZ, PT, P0 ;  /* 0x000000ff1500720c */ /* 0x000fe40003f05300 */
[----:B0-----:R-:W-:-:S05]  /*4fd0*/  I2FP.F32.U32 R4, R26 ;  /* 0x0000001a00047245 */ /* 0x001fca0000201000 */
[----:B------:R-:W-:-:S04]  /*4fe0*/  FMUL R4, R4, UR6 ;  /* 0x0000000604047c20 */ /* 0x000fc80008400000 */
[----:B------:R0:W2:Y:S02]  /*4ff0*/  F2I.U32.TRUNC.NTZ R27, R4 ;  /* 0x00000004001b7305 */ /* 0x0000a4000020f000 */
[----:B---34-:R-:W-:Y:S05]  /*5000*/  @!P0 BRA `(.L_x_103) ;  /* 0x0000000000288947 */ /* 0x018fea0003800000 */
[----:B------:R-:W3:Y:S02]  /*5010*/  LDC R5, c[0x0][0x634] ;  /* 0x00018d00ff057b82 */ /* 0x000ee40000000800 */
[----:B---3--:R-:W-:-:S05]  /*5020*/  IADD3 R17, P0, R2, R5, RZ ;  /* 0x0000000502117210 */ /* 0x008fca0007f1e0ff */
[----:B------:R-:W-:-:S04]  /*5030*/  IMAD.X R23, RZ, RZ, R3, P0 ;  /* 0x000000ffff177224 */ /* 0x000fc800000e0603 */
[----:B0-----:R-:W-:-:S04]  /*5040*/  IMAD.WIDE.U32 R4, R23, R20, RZ ;  /* 0x0000001417047225 */ /* 0x001fc800078e00ff */
[----:B------:R-:W-:-:S04]  /*5050*/  IMAD.WIDE.U32 R14, P0, R17, R21, R4 ;  /* 0x00000015110e7225 */ /* 0x000fc80007800004 */
[----:B------:R-:W-:-:S04]  /*5060*/  IMAD.WIDE.U32 R4, R17, R20, RZ ;  /* 0x0000001411047225 */ /* 0x000fc800078e00ff */
[----:B------:R-:W-:Y:S01]  /*5070*/  IMAD.X R17, RZ, RZ, RZ, P0 ;  /* 0x000000ffff117224 */ /* 0x000fe200000e06ff */
[----:B------:R-:W-:Y:S01]  /*5080*/  IADD3 RZ, P0, R5, R14, RZ ;  /* 0x0000000e05ff7210 */ /* 0x000fe20007f1e0ff */
[----:B------:R-:W-:-:S04]  /*5090*/  IMAD.MOV.U32 R16, RZ, RZ, R15 ;  /* 0x000000ffff107224 */ /* 0x000fc800078e000f */
[----:B------:R-:W-:-:S08]  /*50a0*/  IMAD.WIDE.U32.X R16, R23, R21, R16, P0 ;  /* 0x0000001517107225 */ /* 0x000fd000000e0410 */
.L_x_103:
[-CC-:B------:R-:W-:Y:S01]  /*50b0*/  SHF.R.U64 R22, R16, R6.reuse, R17.reuse ;  /* 0x0000000610167219 */ /* 0x180fe20000001211 */
[----:B------:R-:W3:Y:S01]  /*50c0*/  LDC.64 R32, c[0x0][0x640] ;  /* 0x00019000ff207b82 */ /* 0x000ee20000000a00 */
[----:B0-----:R-:W-:Y:S01]  /*50d0*/  SHF.R.U32.HI R4, RZ, R6, R17 ;  /* 0x00000006ff047219 */ /* 0x001fe20000011611 */
[----:B--2---:R-:W-:Y:S01]  /*50e0*/  IMAD.MOV R27, RZ, RZ, -R27 ;  /* 0x000000ffff1b7224 */ /* 0x004fe200078e0a1b */
[----:B------:R-:W-:Y:S01]  /*50f0*/  IADD3 R15, P0, RZ, -R22, RZ ;  /* 0x80000016ff0f7210 */ /* 0x000fe20007f1e0ff */
[----:B------:R-:W-:Y:S01]  /*5100*/  ULDC UR6, c[0x0][0x154] ;  /* 0x0000550000067ab9 */ /* 0x000fe20000000800 */
[----:B------:R-:W-:Y:S02]  /*5110*/  IMAD.MOV.U32 R17, RZ, RZ, 0x1 ;  /* 0x00000001ff117424 */ /* 0x000fe400078e00ff */
[----:B------:R-:W-:Y:S01]  /*5120*/  IMAD R27, R29, R27, R26 ;  /* 0x0000001b1d1b7224 */ /* 0x000fe200078e021a */
[----:B------:R-:W0:Y:S01]  /*5130*/  LDC R14, c[0x0][0x618] ;  /* 0x00018600ff0e7b82 */ /* 0x000e220000000800 */
[----:B------:R-:W-:-:S04]  /*5140*/  IMAD.X R5, RZ, RZ, ~R4, P0 ;  /* 0x000000ffff057224 */ /* 0x000fc800000e0e04 */
[-C--:B-1----:R-:W-:Y:S02]  /*5150*/  IMAD R6, R5, R24.reuse, RZ ;  /* 0x0000001805067224 */ /* 0x082fe400078e02ff */
[C---:B------:R-:W-:Y:S01]  /*5160*/  IMAD.WIDE.U32 R4, R15.reuse, R24, R2 ;  /* 0x000000180f047225 */ /* 0x040fe200078e0002 */
[----:B------:R-:W1:Y:S03]  /*5170*/  LDC R16, c[0x0][0x608] ;  /* 0x00018200ff107b82 */ /* 0x000e660000000800 */
[----:B------:R-:W-:Y:S01]  /*5180*/  IMAD R15, R15, R25, R6 ;  /* 0x000000190f0f7224 */ /* 0x000fe200078e0206 */
[----:B------:R-:W-:-:S03]  /*5190*/  I2FP.F32.U32 R6, R28 ;  /* 0x0000001c00067245 */ /* 0x000fc60000201000 */
[----:B------:R-:W-:Y:S01]  /*51a0*/  IMAD.IADD R5, R5, 0x1, R15 ;  /* 0x0000000105057824 */ /* 0x000fe200078e020f */
[----:B------:R-:W2:Y:S01]  /*51b0*/  LDC R30, c[0x0][0x658] ;  /* 0x00019600ff1e7b82 */ /* 0x000ea20000000800 */
[----:B---3--:R-:W-:Y:S01]  /*51c0*/  ISETP.NE.U32.AND P0, PT, R32, RZ, PT ;  /* 0x000000ff2000720c */ /* 0x008fe20003f05070 */
[----:B------:R-:W-:-:S03]  /*51d0*/  IMAD.MOV.U32 R15, RZ, RZ, -0x1 ;  /* 0xffffffffff0f7424 */ /* 0x000fc600078e00ff */
[----:B------:R-:W-:-:S03]  /*51e0*/  ISETP.NE.AND.EX P0, PT, R33, RZ, PT, P0 ;  /* 0x000000ff2100720c */ /* 0x000fc60003f05300 */
[----:B------:R-:W3:Y:S01]  /*51f0*/  LDC R25, c[0x0][0x148] ;  /* 0x00005200ff197b82 */ /* 0x000ee20000000800 */
[-CC-:B0-----:R-:W-:Y:S02]  /*5200*/  SHF.R.U64 R20, R4, R14.reuse, R5.reuse ;  /* 0x0000000e04147219 */ /* 0x181fe40000001205 */
[----:B------:R-:W-:Y:S01]  /*5210*/  SHF.R.U32.HI R5, RZ, R14, R5 ;  /* 0x0000000eff057219 */ /* 0x000fe20000011605 */
[----:B------:R-:W-:-:S04]  /*5220*/  FMUL R14, R6, UR6 ;  /* 0x00000006060e7c20 */ /* 0x000fc80008400000 */
[----:B------:R-:W0:Y:S01]  /*5230*/  LDC R26, c[0x0][0x600] ;  /* 0x00018000ff1a7b82 */ /* 0x000e220000000800 */
[----:B------:R4:W0:Y:S01]  /*5240*/  F2I.U32.TRUNC.NTZ R23, R14 ;  /* 0x0000000e00177305 */ /* 0x000822000020f000 */
[-CC-:B-1----:R-:W-:Y:S02]  /*5250*/  SHF.R.U64 R6, R20, R16.reuse, R5.reuse ;  /* 0x0000001014067219 */ /* 0x182fe40000001205 */
[----:B------:R-:W-:-:S04]  /*5260*/  SHF.R.U32.HI R5, RZ, R16, R5 ;  /* 0x00000010ff057219 */ /* 0x000fc80000011605 */
[----:B------:R-:W1:Y:S01]  /*5270*/  LDC R31, c[0x0][0x648] ;  /* 0x00019200ff1f7b82 */ /* 0x000e620000000800 */
[-CC-:B--2---:R-:W-:Y:S02]  /*5280*/  SHF.R.U64 R24, R6, R30.reuse, R5.reuse ;  /* 0x0000001e06187219 */ /* 0x184fe40000001205 */
[-C--:B------:R-:W-:Y:S02]  /*5290*/  SHF.L.U32 R15, R15, R30.reuse, RZ ;  /* 0x0000001e0f0f7219 */ /* 0x080fe400000006ff */
[-C--:B------:R-:W-:Y:S01]  /*52a0*/  SHF.R.U32.HI R5, RZ, R30.reuse, R5 ;  /* 0x0000001eff057219 */ /* 0x080fe20000011605 */
[----:B------:R-:W-:Y:S01]  /*52b0*/  IMAD.MOV.U32 R4, RZ, RZ, R24 ;  /* 0x000000ffff047224 */ /* 0x000fe200078e0018 */
[----:B------:R-:W-:Y:S01]  /*52c0*/  SHF.L.U32 R30, R17, R30, RZ ;  /* 0x0000001e111e7219 */ /* 0x000fe200000006ff */
[----:B------:R-:W2:Y:S01]  /*52d0*/  LDC R34, c[0x0][0x638] ;  /* 0x00018e00ff227b82 */ /* 0x000ea20000000800 */
[----:B------:R-:W-:-:S07]  /*52e0*/  LOP3.LUT R29, RZ, R15, RZ, 0x33, !PT ;  /* 0x0000000fff1d7212 */ /* 0x000fce00078e33ff */
[----:B------:R-:W0:Y:S01]  /*52f0*/  LDC R35, c[0x0][0x610] ;  /* 0x00018400ff237b82 */ /* 0x000e220000000800 */
        /* <DEDUP_REMOVED lines=11> */
.L_x_104:
[----:B-1----:R-:W-:Y:S01]  /*53b0*/  SHF.R.U64 R4, R4, R31, R5 ;  /* 0x0000001f04047219 */ /* 0x002fe20000001205 */
[----:B0-----:R-:W-:Y:S01]  /*53c0*/  VIADD R17, R26, 0xffffffff ;  /* 0xffffffff1a117836 */ /* 0x001fe20000000000 */
[----:B------:R-:W-:Y:S01]  /*53d0*/  LOP3.LUT R15, R6, R29, RZ, 0xc0, !PT ;  /* 0x0000001d060f7212 */ /* 0x000fe200078ec0ff */
[----:B------:R-:W-:Y:S02]  /*53e0*/  IMAD.MOV R23, RZ, RZ, -R23 ;  /* 0x000000ffff177224 */ /* 0x000fe400078e0a17 */
[----:B------:R-:W-:Y:S02]  /*53f0*/  IMAD.MOV R5, RZ, RZ, -R4 ;  /* 0x000000ffff057224 */ /* 0x000fe400078e0a04 */
[----:B------:R-:W-:Y:S01]  /*5400*/  IMAD R6, R30, R4, R15 ;  /* 0x000000041e067224 */ /* 0x000fe200078e020f */
[----:B------:R-:W-:Y:S01]  /*5410*/  LOP3.LUT R15, R20, R17, RZ, 0xc0, !PT ;  /* 0x00000011140f7212 */ /* 0x000fe200078ec0ff */
[----:B---3--:R-:W-:Y:S02]  /*5420*/  @P4 IMAD R27, R25, R23, R28 ;  /* 0x00000017191b4224 */ /* 0x008fe400078e021c */
[----:B--2---:R-:W-:-:S02]  /*5430*/  IMAD R4, R5, R34, R24 ;  /* 0x0000002205047224 */ /* 0x004fc400078e0218 */
[----:B------:R-:W-:Y:S02]  /*5440*/  IMAD R6, R6, R35, R27 ;  /* 0x0000002306067224 */ /* 0x000fe400078e021b */
[----:B------:R-:W-:Y:S02]  /*5450*/  IMAD R5, R4, R26, R15 ;  /* 0x0000001a04057224 */ /* 0x000fe400078e020f */
[----:B------:R-:W-:-:S03]  /*5460*/  IMAD.MOV.U32 R14, RZ, RZ, 0x1 ;  /* 0x00000001ff0e7424 */ /* 0x000fc600078e00ff */
[----:B------:R-:W-:Y:S02]  /*5470*/  SEL R4, R5, R6, !P4 ;  /* 0x0000000605047207 */ /* 0x000fe40006000000 */
[----:B------:R-:W-:Y:S01]  /*5480*/  SEL R6, R6, R5, !P4 ;  /* 0x0000000506067207 */ /* 0x000fe20006000000 */
[----:B------:R-:W-:-:S07]  /*5490*/  IMAD.MOV.U32 R5, RZ, RZ, R22 ;  /* 0x000000ffff057224 */ /* 0x000fce00078e0016 */
.L_x_102:
[----:B------:R-:W-:Y:S02]  /*54a0*/  LOP3.LUT P0, RZ, R14, 0xff, RZ, 0xc0, !PT ;  /* 0x000000ff0eff7812 */ /* 0x000fe4000780c0ff */
[----:B------:R-:W-:-:S11]  /*54b0*/  LOP3.LUT R87, R87, 0x1, RZ, 0x3c, !PT ;  /* 0x0000000157577812 */ /* 0x000fd600078e3cff */
[----:B------:R-:W-:Y:S05]  /*54c0*/  @P0 BRA `(.L_x_105) ;  /* 0xffffffc000040947 */ /* 0x000fea000383ffff */
[----:B------:R-:W-:Y:S05]  /*54d0*/  EXIT ;  /* 0x000000000000794d */ /* 0x000fea0003800000 */
.L_x_13:
[----:B------:R-:W-:-:S08]  /*54e0*/  ISETP.NE.AND P0, PT, R20, RZ, PT ;  /* 0x000000ff1400720c */ /* 0x000fd00003f05270 */
[----:B-----5:R-:W0:-:S00]  /*54f0*/  USETMAXREG.DEALLOC.CTAPOOL 0x28 ;  /* 0x00000028000079c8 */ /* 0x020e0000080e0500 */
[----:B------:R-:W-:Y:S05]  /*5500*/  @P0 EXIT ;  /* 0x000000000000094d */ /* 0x000fea0003800000 */
[----:B0-----:R-:W-:Y:S01]  /*5510*/  LOP3.LUT P0, RZ, R16, 0xff, RZ, 0xc0, !PT ;  /* 0x000000ff10ff7812 */ /* 0x001fe2000780c0ff */
[----:B------:R-:W-:Y:S02]  /*5520*/  IMAD.MOV.U32 R12, RZ, RZ, 0x1 ;  /* 0x00000001ff0c7424 */ /* 0x000fe400078e00ff */
[----:B------:R-:W-:-:S10]  /*5530*/  IMAD.MOV.U32 R15, RZ, RZ, RZ ;  /* 0x000000ffff0f7224 */ /* 0x000fd400078e00ff */
[----:B------:R-:W-:Y:S05]  /*5540*/  @!P0 BRA `(.L_x_106) ;  /* 0x0000000c00088947 */ /* 0x000fea0003800000 */
[----:B------:R-:W-:Y:S01]  /*5550*/  LOP3.LUT P0, RZ, R11, 0x1f, RZ, 0xc0, !PT ;  /* 0x0000001f0bff7812 */ /* 0x000fe2000780c0ff */
[----:B------:R-:W-:Y:S01]  /*5560*/  ULDC UR5, c[0x0][0x658] ;  /* 0x0001960000057ab9 */ /* 0x000fe20000000800 */
[----:B------:R-:W-:Y:S01]  /*5570*/  UMOV UR6, 0xffffffff ;  /* 0xffffffff00067882 */ /* 0x000fe20000000000 */
[----:B------:R-:W-:Y:S01]  /*5580*/  BSSY B0, `(.L_x_106) ;  /* 0x00000be000007945 */ /* 0x000fe20003800000 */
[----:B------:R-:W-:Y:S01]  /*5590*/  USHF.L.U32 UR6, UR6, UR5, URZ ;  /* 0x0000000506067299 */ /* 0x000fe2000800063f */
[C---:B------:R-:W-:Y:S01]  /*55a0*/  ISETP.NE.AND P2, PT, R10.reuse, RZ, PT ;  /* 0x000000ff0a00720c */ /* 0x040fe20003f45270 */
[----:B------:R-:W-:Y:S01]  /*55b0*/  IMAD.MOV.U32 R14, RZ, RZ, 0x1 ;  /* 0x00000001ff0e7424 */ /* 0x000fe200078e00ff */
[----:B------:R-:W-:Y:S01]  /*55c0*/  ISETP.NE.OR P0, PT, R10, RZ, !P0 ;  /* 0x000000ff0a00720c */ /* 0x000fe20004705670 */
[----:B------:R-:W-:Y:S01]  /*55d0*/  IMAD.MOV.U32 R12, RZ, RZ, 0x1 ;  /* 0x00000001ff0c7424 */ /* 0x000fe200078e00ff */
[----:B------:R-:W-:Y:S01]  /*55e0*/  LOP3.LUT R13, R7, 0x2, RZ, 0xfc, !PT ;  /* 0x00000002070d7812 */ /* 0x000fe200078efcff */
[----:B------:R-:W-:Y:S01]  /*55f0*/  IMAD.MOV.U32 R15, RZ, RZ, RZ ;  /* 0x000000ffff0f7224 */ /* 0x000fe200078e00ff */
[----:B------:R-:W-:Y:S01]  /*5600*/  ULDC UR4, c[0x0][0x600] ;  /* 0x0001800000047ab9 */ /* 0x000fe20000000800 */
[----:B------:R-:W-:Y:S01]  /*5610*/  UMOV UR7, 0x1 ;  /* 0x0000000100077882 */ /* 0x000fe20000000000 */
[----:B------:R-:W-:-:S02]  /*5620*/  UIADD3 UR22, UR13, 0x1, URZ ;  /* 0x000000010d167890 */ /* 0x000fc4000fffe03f */
[----:B------:R-:W-:Y:S02]  /*5630*/  UIADD3 UR16, UR4, -0x1, URZ ;  /* 0xffffffff04107890 */ /* 0x000fe4000fffe03f */
[----:B------:R-:W-:Y:S02]  /*5640*/  USHF.L.U32 UR18, UR7, UR5, URZ ;  /* 0x0000000507127299 */ /* 0x000fe4000800063f */
[----:B------:R-:W-:Y:S01]  /*5650*/  ULOP3.LUT UR17, URZ, UR6, URZ, 0x33, !UPT ;  /* 0x000000063f117292 */ /* 0x000fe2000f8e333f */
[----:B------:R-:W-:-:S11]  /*5660*/  ULDC.64 UR20, c[0x0][0x198] ;  /* 0x0000660000147ab9 */ /* 0x000fd60000000a00 */
.L_x_118:
[----:B------:R-:W-:-:S03]  /*5670*/  UMOV UR4, 0xffffffff ;  /* 0xffffffff00047882 */ /* 0x000fc60000000000 */
[----:B------:R-:W-:Y:S05]  /*5680*/  BRA.DIV UR4, `(.L_x_107) ;  /* 0x0000001204447947 */ /* 0x000fea000b800000 */
[----:B------:R-:W-:-:S13]  /*5690*/  ELECT P1, URZ, PT ;  /* 0x00000000003f782f */ /* 0x000fda0003820000 */
.L_x_134:
[----:B------:R-:W0:Y:S01]  /*56a0*/  LDC R10, c[0x0][0x28c] ;  /* 0x0000a300ff0a7b82 */ /* 0x000e220000000800 */
[----:B------:R-:W-:Y:S01]  /*56b0*/  BSSY B1, `(.L_x_108) ;  /* 0x0000035000017945 */ /* 0x000fe20003800000 */
[----:B0-----:R-:W-:-:S13]  /*56c0*/  ISETP.LT.OR P1, PT, R10, 0x1, !P1 ;  /* 0x000000010a00780c */ /* 0x001fda0004f21670 */
[----:B------:R-:W-:Y:S05]  /*56d0*/  @P1 BRA `(.L_x_109) ;  /* 0x0000000000c81947 */ /* 0x000fea0003800000 */
[----:B------:R-:W-:Y:S02]  /*56e0*/  IMAD.SHL.U32 R16, R4, 0x40, RZ ;  /* 0x0000004004107824 */ /* 0x000fe400078e00ff */
[----:B------:R-:W-:Y:S02]  /*56f0*/  IMAD.SHL.U32 R17, R6, 0x40, RZ ;  /* 0x0000004006117824 */ /* 0x000fe400078e00ff */
[----:B------:R-:W-:Y:S02]  /*5700*/  IMAD.MOV.U32 R18, RZ, RZ, RZ ;  /* 0x000000ffff127224 */ /* 0x000fe400078e00ff */
[----:B------:R-:W-:Y:S02]  /*5710*/  IMAD.U32 R20, RZ, RZ, UR22 ;  /* 0x00000016ff147e24 */ /* 0x000fe4000f8e00ff */
[----:B------:R-:W-:Y:S02]  /*5720*/  IMAD.MOV.U32 R4, RZ, RZ, R12 ;  /* 0x000000ffff047224 */ /* 0x000fe400078e000c */
[----:B------:R-:W-:-:S07]  /*5730*/  IMAD.MOV.U32 R6, RZ, RZ, R15 ;  /* 0x000000ffff067224 */ /* 0x000fce00078e000f */
.L_x_113:
[----:B------:R-:W0:Y:S01]  /*5740*/  S2R R11, SR_CgaCtaId ;  /* 0x00000000000b7919 */ /* 0x000e220000008800 */
[----:B------:R-:W-:-:S04]  /*5750*/  MOV R10, 0x400 ;  /* 0x00000400000a7802 */ /* 0x000fc80000000f00 */
[----:B0-----:R-:W-:Y:S02]  /*5760*/  LEA R21, R11, R10, 0x18 ;  /* 0x0000000a0b157211 */ /* 0x001fe400078ec0ff */
[----:B------:R-:W-:Y:S01]  /*5770*/  SHF.L.U32 R10, R4, 0x1f, RZ ;  /* 0x0000001f040a7819 */ /* 0x000fe200000006ff */
[----:B------:R-:W0:Y:S02]  /*5780*/  @!P2 LDC R11, c[0x0][0x500] ;  /* 0x00014000ff0bab82 */ /* 0x000e240000000800 */
[----:B------:R-:W-:-:S04]  /*5790*/  IMAD R19, R6, 0x8, R21 ;  /* 0x0000000806137824 */ /* 0x000fc800078e0215 */
[----:B------:R-:W1:Y:S02]  /*57a0*/  SYNCS.PHASECHK.TRANS64.TRYWAIT P1, [R19+URZ+0x38], R10 ;  /* 0x0000380a130075a7 */ /* 0x000e64000802017f */
[----:B-1----:R-:W-:Y:S05]  /*57b0*/  @!P1 BRA `(.L_x_110) ;  /* 0x0000001000189947 */ /* 0x002fea0003800000 */
.L_x_135:
[----:B-1----:R-:W-:Y:S01]  /*57c0*/  PRMT R10, R13, 0x9910, RZ ;  /* 0x000099100d0a7816 */ /* 0x002fe200000000ff */
[----:B0-----:R0:W-:Y:S03]  /*57d0*/  @!P2 SYNCS.ARRIVE.TRANS64 RZ, [R19+URZ], R11 ;  /* 0x0000000b13ffa9a7 */ /* 0x0011e6000800003f */
[----:B------:R-:W-:-:S13]  /*57e0*/  ISETP.NE.AND P1, PT, R10, 0x2, PT ;  /* 0x000000020a00780c */ /* 0x000fda0003f25270 */
[----:B0-----:R-:W-:Y:S05]  /*57f0*/  @P1 BRA `(.L_x_111) ;  /* 0x0000000000041947 */ /* 0x001fea0003800000 */
[----:B------:R-:W-:Y:S01]  /*5800*/  BPT.TRAP 0x1 ;  /* 0x000000040000795c */ /* 0x000fe20000300000 */
.L_x_111:
[----:B------:R-:W-:Y:S05]  /*5810*/  @P0 BRA `(.L_x_112) ;  /* 0x0000000000040947 */ /* 0x000fea0003800000 */
[----:B------:R-:W-:Y:S01]  /*5820*/  BPT.TRAP 0x1 ;  /* 0x000000040000795c */ /* 0x000fe20000300000 */
.L_x_112:
[----:B------:R-:W-:Y:S01]  /*5830*/  IMAD R21, R6, 0x800, R21 ;  /* 0x0000080006157824 */ /* 0x000fe200078e0215 */
[----:B------:R-:W-:Y:S01]  /*5840*/  R2UR UR9, R19 ;  /* 0x00000000130972ca */ /* 0x000fe200000e0000 */
[----:B------:R-:W-:Y:S01]  /*5850*/  VIADD R20, R20, 0xffffffff ;  /* 0xffffffff14147836 */ /* 0x000fe20000000000 */
[----:B------:R-:W-:Y:S01]  /*5860*/  UIADD3 UR4, UP0, UR20, 0xf0, URZ ;  /* 0x000000f014047890 */ /* 0x000fe2000ff1e03f */
[----:B------:R-:W-:Y:S01]  /*5870*/  R2UR UR11, R17 ;  /* 0x00000000110b72ca */ /* 0x000fe200000e0000 */
[----:B------:R-:W-:Y:S01]  /*5880*/  UIADD3 UR24, UP1, UR20, 0x1f0, URZ ;  /* 0x000001f014187890 */ /* 0x000fe2000ff3e03f */
[----:B------:R-:W-:Y:S01]  /*5890*/  R2UR UR8, R21 ;  /* 0x00000000150872ca */ /* 0x000fe200000e0000 */
[----:B------:R-:W-:Y:S01]  /*58a0*/  UIADD3.X UR5, URZ, UR21, URZ, UP0, !UPT ;  /* 0x000000153f057290 */ /* 0x000fe200087fe43f */
[----:B------:R-:W-:Y:S01]  /*58b0*/  R2UR UR10, R18 ;  /* 0x00000000120a72ca */ /* 0x000fe200000e0000 */
[----:B------:R-:W-:Y:S01]  /*58c0*/  VIADD R6, R6, 0x1 ;  /* 0x0000000106067836 */ /* 0x000fe20000000000 */
[----:B------:R-:W-:Y:S01]  /*58d0*/  R2UR UR12, R5 ;  /* 0x00000000050c72ca */ /* 0x000fe200000e0000 */
[----:B------:R-:W-:Y:S01]  /*58e0*/  UIADD3.X UR25, URZ, UR21, URZ, UP1, !UPT ;  /* 0x000000153f197290 */ /* 0x000fe20008ffe43f */
[----:B------:R-:W-:Y:S01]  /*58f0*/  R2UR UR19, R16 ;  /* 0x00000000101372ca */ /* 0x000fe200000e0000 */
[----:B------:R-:W-:Y:S01]  /*5900*/  UMOV UR6, 0x0 ;  /* 0x0000000000067882 */ /* 0x000fe20000000000 */
[----:B------:R-:W-:Y:S01]  /*5910*/  ISETP.GT.AND P3, PT, R20, 0x1, PT ;  /* 0x000000011400780c */ /* 0x000fe20003f64270 */
[----:B------:R-:W-:Y:S01]  /*5920*/  UMOV UR7, 0x10000000 ;  /* 0x1000000000077882 */ /* 0x000fe20000000000 */
[----:B------:R-:W-:Y:S01]  /*5930*/  ISETP.NE.AND P1, PT, R6, 0x7, PT ;  /* 0x000000070600780c */ /* 0x000fe20003f25270 */
[----:B------:R-:W-:-:S02]  /*5940*/  VIADD R18, R18, 0x20 ;  /* 0x0000002012127836 */ /* 0x000fc40000000000 */
[----:B------:R-:W-:Y:S01]  /*5950*/  UIADD3 UR14, UR8, 0x180, URZ ;  /* 0x00000180080e7890 */ /* 0x000fe2000fffe03f */
[----:B------:R-:W-:Y:S01]  /*5960*/  SEL R11, RZ, 0x1, P1 ;  /* 0x00000001ff0b7807 */ /* 0x000fe20000800000 */
[----:B------:R-:W-:Y:S01]  /*5970*/  UIADD3 UR15, UR8, 0x3980, URZ ;  /* 0x00003980080f7890 */ /* 0x000fe2000fffe03f */
[----:B------:R-:W-:Y:S02]  /*5980*/  SEL R6, R6, RZ, P1 ;  /* 0x000000ff06067207 */ /* 0x000fe40000800000 */
[----:B------:R-:W-:Y:S02]  /*5990*/  LOP3.LUT R4, R4, R11, RZ, 0x3c, !PT ;  /* 0x0000000b04047212 */ /* 0x000fe400078e3cff */
[----:B------:R-:W-:Y:S02]  /*59a0*/  UMOV UR8, UR14 ;  /* 0x0000000e00087c82 */ /* 0x000fe40008000000 */
[----:B------:R0:W-:Y:S02]  /*59b0*/  UTMALDG.3D [UR8], [UR4], desc[UR6] ;  /* 0x00000608040075b4 */ /* 0x0001e40008011000 */
[----:B0-----:R-:W-:Y:S01]  /*59c0*/  UMOV UR8, UR15 ;  /* 0x0000000f00087c82 */ /* 0x001fe20008000000 */
[----:B------:R-:W-:-:S02]  /*59d0*/  UMOV UR11, UR19 ;  /* 0x00000013000b7c82 */ /* 0x000fc40008000000 */
[----:B------:R0:W-:Y:S02]  /*59e0*/  UTMALDG.3D [UR8], [UR24], desc[UR6] ;  /* 0x00000608180075b4 */ /* 0x0001e40008011000 */
[----:B0-----:R-:W-:Y:S05]  /*59f0*/  @P3 BRA `(.L_x_113) ;  /* 0xfffffffc00503947 */ /* 0x001fea000383ffff */
.L_x_109:
[----:B------:R-:W-:Y:S05]  /*5a00*/  BSYNC B1 ;  /* 0x0000000000017941 */ /* 0x000fea0003800000 */
.L_x_108:
[----:B------:R-:W-:Y:S01]  /*5a10*/  LOP3.LUT P5, RZ, R14, 0xff, RZ, 0xc0, !PT ;  /* 0x000000ff0eff7812 */ /* 0x000fe200078ac0ff */
[----:B------:R-:W-:Y:S01]  /*5a20*/  VIADD R6, R15, UR13 ;  /* 0x0000000d0f067c36 */ /* 0x000fe20008000000 */
[----:B------:R-:W-:Y:S02]  /*5a30*/  UISETP.GE.U32.AND UP0, UPT, UR13, 0x7, UPT ;  /* 0x000000070d00788c */ /* 0x000fe4000bf06070 */
[----:B------:R-:W-:Y:S01]  /*5a40*/  IMAD.U32 R14, RZ, RZ, UR13 ;  /* 0x0000000dff0e7e24 */ /* 0x000fe2000f8e00ff */
[----:B------:R-:W-:Y:S01]  /*5a50*/  ULDC.64 UR4, c[0x0][0x650] ;  /* 0x0001940000047ab9 */ /* 0x000fe20000000a00 */
[C---:B------:R-:W-:Y:S01]  /*5a60*/  IMAD.WIDE.U32 R4, R6.reuse, 0x24924925, RZ ;  /* 0x2492492506047825 */ /* 0x040fe200078e00ff */
[C---:B------:R-:W-:Y:S01]  /*5a70*/  ISETP.GT.U32.AND P1, PT, R6.reuse, 0x6, PT ;  /* 0x000000060600780c */ /* 0x040fe20003f24070 */
[----:B------:R-:W-:Y:S01]  /*5a80*/  BSSY B1, `(.L_x_114) ;  /* 0x000006b000017945 */ /* 0x000fe20003800000 */
[----:B------:R-:W-:Y:S01]  /*5a90*/  PLOP3.LUT P3, PT, PT, PT, UP0, 0x80, 0x0 ;  /* 0x000000000000781c */ /* 0x000fe20003f6f008 */
[----:B------:R-:W-:Y:S01]  /*5aa0*/  IMAD.IADD R4, R6, 0x1, -R5 ;  /* 0x0000000106047824 */ /* 0x000fe200078e0a05 */
[----:B------:R-:W-:-:S02]  /*5ab0*/  ISETP.LT.U32.AND P1, PT, R14, 0x7, P1 ;  /* 0x000000070e00780c */ /* 0x000fc40000f21070 */
[----:B------:R-:W-:Y:S01]  /*5ac0*/  PRMT R14, RZ, 0x7610, R14 ;  /* 0x00007610ff0e7816 */ /* 0x000fe2000000000e */
[----:B------:R-:W0:Y:S01]  /*5ad0*/  @P5 S2R R11, SR_CgaCtaId ;  /* 0x00000000000b5919 */ /* 0x000e220000008800 */
[----:B------:R-:W-:Y:S02]  /*5ae0*/  @P5 MOV R10, 0x400 ;  /* 0x00000400000a5802 */ /* 0x000fe40000000f00 */
[----:B------:R-:W-:Y:S01]  /*5af0*/  LEA.HI R4, R4, R5, RZ, 0x1f ;  /* 0x0000000504047211 */ /* 0x000fe200078ff8ff */
[----:B------:R-:W-:-:S03]  /*5b00*/  IMAD.MOV.U32 R5, RZ, RZ, -0x1 ;  /* 0xffffffffff057424 */ /* 0x000fc600078e00ff */
[----:B------:R-:W-:Y:S01]  /*5b10*/  SHF.R.U32.HI R15, RZ, 0x2, R4 ;  /* 0x00000002ff0f7819 */ /* 0x000fe20000011604 */
[----:B------:R-:W-:Y:S01]  /*5b20*/  IMAD.MOV.U32 R4, RZ, RZ, -0x1 ;  /* 0xffffffffff047424 */ /* 0x000fe200078e00ff */
[----:B0-----:R-:W-:Y:S02]  /*5b30*/  @P5 LEA R10, R11, R10, 0x18 ;  /* 0x0000000a0b0a5211 */ /* 0x001fe400078ec0ff */
[----:B------:R-:W-:Y:S02]  /*5b40*/  SEL R11, RZ, 0x1, !P1 ;  /* 0x00000001ff0b7807 */ /* 0x000fe40004800000 */
[----:B------:R-:W-:Y:S01]  /*5b50*/  IADD3 R2, P1, R2, R8, RZ ;  /* 0x0000000802027210 */ /* 0x000fe20007f3e0ff */
[----:B------:R0:W-:Y:S01]  /*5b60*/  @P5 SYNCS.ARRIVE.TRANS64.A1T0 RZ, [R10+URZ+0xa8], RZ ;  /* 0x0000a8ff0aff59a7 */ /* 0x0001e2000810003f */
[----:B------:R-:W-:-:S03]  /*5b70*/  LOP3.LUT R12, R12, R11, RZ, 0x3c, !PT ;  /* 0x0000000b0c0c7212 */ /* 0x000fc600078e3cff */
[----:B------:R-:W-:Y:S01]  /*5b80*/  IMAD.X R3, R3, 0x1, R0, P1 ;  /* 0x0000000103037824 */ /* 0x000fe200008e0600 */
[----:B------:R-:W-:Y:S02]  /*5b90*/  ISETP.GE.U32.AND P1, PT, R2, UR4, PT ;  /* 0x0000000402007c0c */ /* 0x000fe4000bf26070 */
[----:B------:R-:W-:Y:S01]  /*5ba0*/  @P3 LOP3.LUT R12, R12, 0x1, R15, 0x78, !PT ;  /* 0x000000010c0c3812 */ /* 0x000fe200078e780f */
[----:B------:R-:W-:Y:S01]  /*5bb0*/  IMAD R15, R15, -0x7, R6 ;  /* 0xfffffff90f0f7824 */ /* 0x000fe200078e0206 */
[----:B------:R-:W-:Y:S01]  /*5bc0*/  ISETP.GE.U32.AND.EX P1, PT, R3, UR5, PT, P1 ;  /* 0x0000000503007c0c */ /* 0x000fe2000bf26110 */
[----:B------:R-:W-:Y:S01]  /*5bd0*/  IMAD.MOV.U32 R6, RZ, RZ, -0x1 ;  /* 0xffffffffff067424 */ /* 0x000fe200078e00ff */
[----:B0-----:R-:W-:-:S11]  /*5be0*/  PRMT R10, RZ, 0x7610, R10 ;  /* 0x00007610ff0a7816 */ /* 0x001fd6000000000a */
[----:B------:R-:W-:Y:S05]  /*5bf0*/  @P1 BRA `(.L_x_115) ;  /* 0x00000004004c1947 */ /* 0x000fea0003800000 */
[----:B------:R-:W0:Y:S01]  /*5c00*/  S2R R17, SR_CTAID.X ;  /* 0x0000000000117919 */ /* 0x000e220000002500 */
[----:B------:R-:W-:Y:S01]  /*5c10*/  ULDC.64 UR4, c[0x0][0x628] ;  /* 0x00018a0000047ab9 */ /* 0x000fe20000000a00 */
[----:B------:R-:W1:Y:S01]  /*5c20*/  LDC R18, c[0x0][0x144] ;  /* 0x00005100ff127b82 */ /* 0x000e620000000800 */
[----:B------:R-:W-:Y:S01]  /*5c30*/  ISETP.NE.U32.AND P1, PT, RZ, UR4, PT ;  /* 0x00000004ff007c0c */ /* 0x000fe2000bf25070 */
[----:B------:R-:W2:Y:S01]  /*5c40*/  S2R R6, SR_CTAID.Y ;  /* 0x0000000000067919 */ /* 0x000ea20000002600 */
[----:B------:R-:W-:Y:S01]  /*5c50*/  ULDC UR6, c[0x0][0x150] ;  /* 0x0000540000067ab9 */ /* 0x000fe20000000800 */
[----:B------:R-:W-:Y:S01]  /*5c60*/  ULDC UR7, c[0x0][0x630] ;  /* 0x00018c0000077ab9 */ /* 0x000fe20000000800 */
[----:B------:R-:W-:Y:S01]  /*5c70*/  ISETP.NE.AND.EX P1, PT, RZ, UR5, PT, P1 ;  /* 0x00000005ff007c0c */ /* 0x000fe2000bf25310 */
[----:B------:R-:W-:Y:S01]  /*5c80*/  IMAD.MOV.U32 R4, RZ, RZ, R2 ;  /* 0x000000ffff047224 */ /* 0x000fe200078e0002 */
[----:B0-----:R-:W-:-:S05]  /*5c90*/  I2FP.F32.U32 R5, R17 ;  /* 0x0000001100057245 */ /* 0x001fca0000201000 */
[----:B------:R-:W-:Y:S01]  /*5ca0*/  FMUL R20, R5, UR6 ;  /* 0x0000000605147c20 */ /* 0x000fe20008400000 */
[----:B------:R-:W-:-:S05]  /*5cb0*/  IMAD.MOV.U32 R5, RZ, RZ, R3 ;  /* 0x000000ffff057224 */ /* 0x000fca00078e0003 */
[----:B--2---:R-:W-:Y:S05]  /*5cc0*/  @!P1 BRA `(.L_x_116) ;  /* 0x0000000000289947 */ /* 0x004fea0003800000 */
[----:B------:R-:W-:Y:S02]  /*5cd0*/  ULDC UR6, c[0x0][0x634] ;  /* 0x00018d0000067ab9 */ /* 0x000fe40000000800 */
[----:B------:R-:W-:-:S05]  /*5ce0*/  IADD3 R5, P1, R2, UR6, RZ ;  /* 0x0000000602057c10 */ /* 0x000fca000ff3e0ff */
[----:B------:R-:W-:-:S04]  /*5cf0*/  IMAD.X R19, RZ, RZ, R3, P1 ;  /* 0x000000ffff137224 */ /* 0x000fc800008e0603 */
[----:B------:R-:W-:-:S04]  /*5d00*/  IMAD.WIDE.U32 R10, R19, UR4, RZ ;  /* 0x00000004130a7c25 */ /* 0x000fc8000f8e00ff */
[----:B------:R-:W-:-:S04]  /*5d10*/  IMAD.WIDE.U32 R10, P1, R5, UR5, R10 ;  /* 0x00000005050a7c25 */ /* 0x000fc8000f82000a */
[----:B------:R-:W-:-:S04]  /*5d20*/  IMAD.WIDE.U32 R4, R5, UR4, RZ ;  /* 0x0000000405047c25 */ /* 0x000fc8000f8e00ff */
[----:B------:R-:W-:Y:S01]  /*5d30*/  IMAD.MOV.U32 R4, RZ, RZ, R11 ;  /* 0x000000ffff047224 */ /* 0x000fe200078e000b */
[----:B------:R-:W-:Y:S01]  /*5d40*/  IADD3 RZ, P3, R5, R10, RZ ;  /* 0x0000000a05ff7210 */ /* 0x000fe20007f7e0ff */
[----:B------:R-:W-:-:S04]  /*5d50*/  IMAD.X R5, RZ, RZ, RZ, P1 ;  /* 0x000000ffff057224 */ /* 0x000fc800008e06ff */
[----:B------:R-:W-:-:S08]  /*5d60*/  IMAD.WIDE.U32.X R4, R19, UR5, R4, P3 ;  /* 0x0000000513047c25 */ /* 0x000fd000098e0404 */
.L_x_116:
[--C-:B------:R-:W-:Y:S01]  /*5d70*/  SHF.R.U64 R16, R4, UR7, R5.reuse ;  /* 0x0000000704107c19 */ /* 0x100fe20008001205 */
[----:B------:R-:W0:Y:S01]  /*5d80*/  F2I.U32.TRUNC.NTZ R20, R20 ;  /* 0x0000001400147305 */ /* 0x000e22000020f000 */
[----:B------:R-:W-:Y:S01]  /*5d90*/  SHF.R.U32.HI R4, RZ, UR7, R5 ;  /* 0x00000007ff047c19 */ /* 0x000fe20008011605 */
[----:B------:R-:W-:Y:S01]  /*5da0*/  ULDC.64 UR4, c[0x0][0x620] ;  /* 0x0001880000047ab9 */ /* 0x000fe20000000a00 */
[----:B------:R-:W-:Y:S01]  /*5db0*/  IADD3 R11, P1, RZ, -R16, RZ ;  /* 0x80000010ff0b7210 */ /* 0x000fe20007f3e0ff */
[----:B------:R-:W-:Y:S01]  /*5dc0*/  ULDC.64 UR6, c[0x0][0x640] ;  /* 0x0001900000067ab9 */ /* 0x000fe20000000a00 */
[----:B------:R-:W2:Y:S03]  /*5dd0*/  LDC R21, c[0x0][0x148] ;  /* 0x00005200ff157b82 */ /* 0x000ea60000000800 */
[----:B------:R-:W-:Y:S01]  /*5de0*/  IMAD.X R4, RZ, RZ, ~R4, P1 ;  /* 0x000000ffff047224 */ /* 0x000fe200008e0e04 */
[----:B------:R-:W-:-:S03]  /*5df0*/  ISETP.NE.U32.AND P1, PT, RZ, UR6, PT ;  /* 0x00000006ff007c0c */ /* 0x000fc6000bf25070 */
[----:B------:R-:W-:Y:S01]  /*5e00*/  IMAD R10, R4, UR4, RZ ;  /* 0x00000004040a7c24 */ /* 0x000fe2000f8e02ff */
[----:B------:R-:W-:Y:S01]  /*5e10*/  ISETP.NE.AND.EX P1, PT, RZ, UR7, PT, P1 ;  /* 0x00000007ff007c0c */ /* 0x000fe2000bf25310 */
[----:B------:R-:W-:Y:S01]  /*5e20*/  IMAD.WIDE.U32 R4, R11, UR4, R2 ;  /* 0x000000040b047c25 */ /* 0x000fe2000f8e0002 */
[----:B------:R-:W-:-:S03]  /*5e30*/  ULDC UR4, c[0x0][0x618] ;  /* 0x0001860000047ab9 */ /* 0x000fc60000000800 */
[----:B------:R-:W-:Y:S01]  /*5e40*/  IMAD R11, R11, UR5, R10 ;  /* 0x000000050b0b7c24 */ /* 0x000fe2000f8e020a */
[----:B------:R-:W-:Y:S01]  /*5e50*/  ULDC UR5, c[0x0][0x154] ;  /* 0x0000550000057ab9 */ /* 0x000fe20000000800 */
[----:B0-----:R-:W-:Y:S02]  /*5e60*/  IMAD.MOV R10, RZ, RZ, -R20 ;  /* 0x000000ffff0a7224 */ /* 0x001fe400078e0a14 */
[----:B------:R-:W-:Y:S02]  /*5e70*/  IMAD.IADD R5, R5, 0x1, R11 ;  /* 0x0000000105057824 */ /* 0x000fe400078e020b */
[----:B-1----:R-:W-:Y:S01]  /*5e80*/  IMAD R17, R18, R10, R17 ;  /* 0x0000000a12117224 */ /* 0x002fe200078e0211 */
[----:B------:R-:W-:Y:S02]  /*5e90*/  I2FP.F32.U32 R10, R6 ;  /* 0x00000006000a7245 */ /* 0x000fe40000201000 */
[--C-:B------:R-:W-:Y:S02]  /*5ea0*/  SHF.R.U64 R18, R4, UR4, R5.reuse ;  /* 0x0000000404127c19 */ /* 0x100fe40008001205 */
[----:B------:R-:W-:Y:S01]  /*5eb0*/  SHF.R.U32.HI R5, RZ, UR4, R5 ;  /* 0x00000004ff057c19 */ /* 0x000fe20008011605 */
[----:B------:R-:W-:Y:S01]  /*5ec0*/  FMUL R10, R10, UR5 ;  /* 0x000000050a0a7c20 */ /* 0x000fe20008400000 */
[----:B------:R-:W-:-:S02]  /*5ed0*/  ULDC UR4, c[0x0][0x608] ;  /* 0x0001820000047ab9 */ /* 0x000fc40000000800 */
[--C-:B------:R-:W-:Y:S01]  /*5ee0*/  SHF.R.U64 R20, R18, UR4, R5.reuse ;  /* 0x0000000412147c19 */ /* 0x100fe20008001205 */
[----:B------:R0:W1:Y:S01]  /*5ef0*/  F2I.U32.TRUNC.NTZ R22, R10 ;  /* 0x0000000a00167305 */ /* 0x000062000020f000 */
[----:B------:R-:W-:Y:S01]  /*5f00*/  SHF.R.U32.HI R5, RZ, UR4, R5 ;  /* 0x00000004ff057c19 */ /* 0x000fe20008011605 */
[----:B------:R-:W-:-:S03]  /*5f10*/  ULDC UR4, c[0x0][0x658] ;  /* 0x0001960000047ab9 */ /* 0x000fc60000000800 */
[--C-:B------:R-:W-:Y:S02]  /*5f20*/  SHF.R.U64 R19, R20, UR4, R5.reuse ;  /* 0x0000000414137c19 */ /* 0x100fe40008001205 */
[----:B------:R-:W-:-:S03]  /*5f30*/  SHF.R.U32.HI R23, RZ, UR4, R5 ;  /* 0x00000004ff177c19 */ /* 0x000fc60008011605 */
[----:B------:R-:W-:Y:S02]  /*5f40*/  IMAD.MOV.U32 R4, RZ, RZ, R19 ;  /* 0x000000ffff047224 */ /* 0x000fe400078e0013 */
[----:B------:R-:W-:Y:S01]  /*5f50*/  IMAD.MOV.U32 R5, RZ, RZ, R23 ;  /* 0x000000ffff057224 */ /* 0x000fe200078e0017 */
[----:B0-----:R-:W-:Y:S06]  /*5f60*/  @!P1 BRA `(.L_x_117) ;  /* 0x0000000000289947 */ /* 0x001fec0003800000 */
        /* <DEDUP_REMOVED lines=10> */
.L_x_117:
[----:B------:R-:W-:Y:S01]  /*6010*/  ULDC UR4, c[0x0][0x648] ;  /* 0x0001920000047ab9 */ /* 0x000fe20000000800 */
[----:B-1----:R-:W-:Y:S01]  /*6020*/  IMAD.MOV R22, RZ, RZ, -R22 ;  /* 0x000000ffff167224 */ /* 0x002fe200078e0a16 */
[----:B------:R-:W-:Y:S01]  /*6030*/  SHF.R.U64 R5, R4, UR4, R5 ;  /* 0x0000000404057c19 */ /* 0x000fe20008001205 */
[----:B------:R-:W-:Y:S01]  /*6040*/  ULDC UR4, c[0x0][0x638] ;  /* 0x00018e0000047ab9 */ /* 0x000fe20000000800 */
[----:B------:R-:W-:Y:S01]  /*6050*/  LOP3.LUT R4, R20, UR17, RZ, 0xc0, !PT ;  /* 0x0000001114047c12 */ /* 0x000fe2000f8ec0ff */
[----:B--2---:R-:W-:Y:S01]  /*6060*/  @P4 IMAD R17, R21, R22, R6 ;  /* 0x0000001615114224 */ /* 0x004fe200078e0206 */
[----:B------:R-:W-:Y:S01]  /*6070*/  LOP3.LUT R18, R18, UR16, RZ, 0xc0, !PT ;  /* 0x0000001012127c12 */ /* 0x000fe2000f8ec0ff */
[----:B------:R-:W-:Y:S01]  /*6080*/  IMAD.MOV R6, RZ, RZ, -R5 ;  /* 0x000000ffff067224 */ /* 0x000fe200078e0a05 */
[----:B------:R-:W-:Y:S01]  /*6090*/  ULDC UR5, c[0x0][0x610] ;  /* 0x0001840000057ab9 */ /* 0x000fe20000000800 */
[----:B------:R-:W-:Y:S02]  /*60a0*/  IMAD R4, R5, UR18, R4 ;  /* 0x0000001205047c24 */ /* 0x000fe4000f8e0204 */
[----:B------:R-:W-:Y:S01]  /*60b0*/  IMAD R19, R6, UR4, R19 ;  /* 0x0000000406137c24 */ /* 0x000fe2000f8e0213 */
[----:B------:R-:W-:Y:S01]  /*60c0*/  ULDC UR4, c[0x0][0x600] ;  /* 0x0001800000047ab9 */ /* 0x000fe20000000800 */
[----:B------:R-:W-:-:S02]  /*60d0*/  IMAD R17, R4, UR5, R17 ;  /* 0x0000000504117c24 */ /* 0x000fc4000f8e0211 */
[----:B------:R-:W-:Y:S02]  /*60e0*/  IMAD R6, R19, UR4, R18 ;  /* 0x0000000413067c24 */ /* 0x000fe4000f8e0212 */
[----:B------:R-:W-:Y:S02]  /*60f0*/  IMAD.MOV.U32 R10, RZ, RZ, 0x1 ;  /* 0x00000001ff0a7424 */ /* 0x000fe400078e00ff */
[----:B------:R-:W-:Y:S01]  /*6100*/  IMAD.MOV.U32 R5, RZ, RZ, R16 ;  /* 0x000000ffff057224 */ /* 0x000fe200078e0010 */
[----:B------:R-:W-:Y:S02]  /*6110*/  SEL R4, R6, R17, !P4 ;  /* 0x0000001106047207 */ /* 0x000fe40006000000 */
[----:B------:R-:W-:-:S07]  /*6120*/  SEL R6, R17, R6, !P4 ;  /* 0x0000000611067207 */ /* 0x000fce0006000000 */
.L_x_115:
[----:B------:R-:W-:Y:S05]  /*6130*/  BSYNC B1 ;  /* 0x0000000000017941 */ /* 0x000fea0003800000 */
.L_x_114:
[----:B------:R-:W-:-:S13]  /*6140*/  LOP3.LUT P1, RZ, R10, 0xff, RZ, 0xc0, !PT ;  /* 0x000000ff0aff7812 */ /* 0x000fda000782c0ff */
[----:B------:R-:W-:Y:S05]  /*6150*/  @P1 BRA `(.L_x_118) ;  /* 0xfffffff400441947 */ /* 0x000fea000383ffff */
[----:B------:R-:W-:Y:S05]  /*6160*/  BSYNC B0 ;  /* 0x0000000000007941 */ /* 0x000fea0003800000 */
.L_x_106:
[----:B------:R-:W-:-:S03]  /*6170*/  UMOV UR4, 0xffffffff ;  /* 0xffffffff00047882 */ /* 0x000fc60000000000 */
[----:B------:R-:W-:Y:S05]  /*6180*/  BRA.DIV UR4, `(.L_x_119) ;  /* 0x0000000604b87947 */ /* 0x000fea000b800000 */
[----:B------:R-:W-:-:S13]  /*6190*/  ELECT P0, URZ, PT ;  /* 0x00000000003f782f */ /* 0x000fda0003800000 */
.L_x_138:
[----:B------:R-:W-:Y:S04]  /*61a0*/  BSSY B0, `(.L_x_120) ;  /* 0x0000046000007945 */ /* 0x000fe80003800000 */
[----:B------:R-:W-:Y:S05]  /*61b0*/  @!P0 BRA `(.L_x_121) ;  /* 0x0000000400108947 */ /* 0x000fea0003800000 */
[----:B------:R-:W-:-:S04]  /*61c0*/  LOP3.LUT R7, R7, 0x2, RZ, 0xfc, !PT ;  /* 0x0000000207077812 */ /* 0x000fc800078efcff */
[----:B------:R-:W-:-:S13]  /*61d0*/  ISETP.NE.AND P0, PT, R7, 0x3, PT ;  /* 0x000000030700780c */ /* 0x000fda0003f05270 */
[----:B------:R-:W-:Y:S05]  /*61e0*/  @!P0 BRA `(.L_x_122) ;  /* 0x0000000000048947 */ /* 0x000fea0003800000 */
[----:B------:R-:W-:Y:S01]  /*61f0*/  BPT.TRAP 0x1 ;  /* 0x000000040000795c */ /* 0x000fe20000300000 */
.L_x_122:
[----:B------:R-:W0:Y:S01]  /*6200*/  S2R R3, SR_CgaCtaId ;  /* 0x0000000000037919 */ /* 0x000e220000008800 */
[----:B------:R-:W-:Y:S02]  /*6210*/  MOV R0, 0x400 ;  /* 0x0000040000007802 */ /* 0x000fe40000000f00 */
[----:B------:R-:W-:Y:S02]  /*6220*/  SHF.L.U32 R2, R12, 0x1f, RZ ;  /* 0x0000001f0c027819 */ /* 0x000fe400000006ff */
[----:B0-----:R-:W-:-:S05]  /*6230*/  LEA R0, R3, R0, 0x18 ;  /* 0x0000000003007211 */ /* 0x001fca00078ec0ff */
[----:B------:R-:W-:-:S04]  /*6240*/  VIADD R0, R0, 0x38 ;  /* 0x0000003800007836 */ /* 0x000fc80000000000 */
[C---:B------:R-:W-:Y:S02]  /*6250*/  IMAD R5, R15.reuse, 0x8, R0 ;  /* 0x000000080f057824 */ /* 0x040fe400078e0200 */
[----:B------:R-:W-:Y:S02]  /*6260*/  VIADD R15, R15, 0x1 ;  /* 0x000000010f0f7836 */ /* 0x000fe40000000000 */
[----:B------:R-:W0:Y:S03]  /*6270*/  SYNCS.PHASECHK.TRANS64.TRYWAIT P0, [R5+URZ], R2 ;  /* 0x00000002050075a7 */ /* 0x000e26000800017f */
[----:B------:R-:W-:-:S04]  /*6280*/  ISETP.NE.AND P1, PT, R15, 0x7, PT ;  /* 0x000000070f00780c */ /* 0x000fc80003f25270 */
[----:B------:R-:W-:Y:S02]  /*6290*/  SEL R3, RZ, 0x1, P1 ;  /* 0x00000001ff037807 */ /* 0x000fe40000800000 */
[----:B------:R-:W-:Y:S02]  /*62a0*/  SEL R15, R15, RZ, P1 ;  /* 0x000000ff0f0f7207 */ /* 0x000fe40000800000 */
[----:B------:R-:W-:-:S03]  /*62b0*/  LOP3.LUT R12, R12, R3, RZ, 0x3c, !PT ;  /* 0x000000030c0c7212 */ /* 0x000fc600078e3cff */
[----:B------:R-:W-:Y:S01]  /*62c0*/  IMAD R7, R15, 0x8, R0 ;  /* 0x000000080f077824 */ /* 0x000fe200078e0200 */
[----:B------:R-:W-:Y:S01]  /*62d0*/  SHF.L.U32 R4, R12, 0x1f, RZ ;  /* 0x0000001f0c047819 */ /* 0x000fe200000006ff */
[----:B0-----:R-:W-:Y:S06]  /*62e0*/  @!P0 BRA `(.L_x_123) ;  /* 0x0000000400848947 */ /* 0x001fec0003800000 */
.L_x_139:
[----:B------:R-:W1:Y:S01]  /*62f0*/  SYNCS.PHASECHK.TRANS64.TRYWAIT P0, [R7+URZ], R4 ;  /* 0x00000004070075a7 */ /* 0x000e62000800017f */
[----:B0-----:R-:W-:-:S05]  /*6300*/  VIADD R2, R15, 0x1 ;  /* 0x000000010f027836 */ /* 0x001fca0000000000 */
[----:B------:R-:W-:-:S04]  /*6310*/  ISETP.NE.AND P1, PT, R2, 0x7, PT ;  /* 0x000000070200780c */ /* 0x000fc80003f25270 */
[----:B------:R-:W-:Y:S02]  /*6320*/  SEL R3, RZ, 0x1, P1 ;  /* 0x00000001ff037807 */ /* 0x000fe40000800000 */
[----:B------:R-:W-:Y:S02]  /*6330*/  SEL R9, R2, RZ, P1 ;  /* 0x000000ff02097207 */ /* 0x000fe40000800000 */
[----:B------:R-:W-:-:S03]  /*6340*/  LOP3.LUT R12, R12, R3, RZ, 0x3c, !PT ;  /* 0x000000030c0c7212 */ /* 0x000fc600078e3cff */
[----:B------:R-:W-:Y:S01]  /*6350*/  IMAD R6, R9, 0x8, R0 ;  /* 0x0000000809067824 */ /* 0x000fe200078e0200 */
[----:B------:R-:W-:Y:S01]  /*6360*/  SHF.L.U32 R5, R12, 0x1f, RZ ;  /* 0x0000001f0c057819 */ /* 0x000fe200000006ff */
[----:B-1----:R-:W-:Y:S06]  /*6370*/  @!P0 BRA `(.L_x_124) ;  /* 0x0000000400748947 */ /* 0x002fec0003800000 */
.L_x_140:
[----:B------:R-:W1:Y:S01]  /*6380*/  SYNCS.PHASECHK.TRANS64.TRYWAIT P0, [R6+URZ], R5 ;  /* 0x00000005060075a7 */ /* 0x000e62000800017f */
[----:B------:R-:W-:-:S05]  /*6390*/  VIADD R2, R9, 0x1 ;  /* 0x0000000109027836 */ /* 0x000fca0000000000 */
[----:B------:R-:W-:-:S04]  /*63a0*/  ISETP.NE.AND P1, PT, R2, 0x7, PT ;  /* 0x000000070200780c */ /* 0x000fc80003f25270 */
[----:B------:R-:W-:Y:S02]  /*63b0*/  SEL R3, RZ, 0x1, P1 ;  /* 0x00000001ff037807 */ /* 0x000fe40000800000 */
[----:B0-----:R-:W-:Y:S02]  /*63c0*/  SEL R7, R2, RZ, P1 ;  /* 0x000000ff02077207 */ /* 0x001fe40000800000 */
[----:B------:R-:W-:-:S03]  /*63d0*/  LOP3.LUT R12, R12, R3, RZ, 0x3c, !PT ;  /* 0x000000030c0c7212 */ /* 0x000fc600078e3cff */
[----:B------:R-:W-:Y:S01]  /*63e0*/  IMAD R9, R7, 0x8, R0 ;  /* 0x0000000807097824 */ /* 0x000fe200078e0200 */
[----:B------:R-:W-:Y:S01]  /*63f0*/  SHF.L.U32 R4, R12, 0x1f, RZ ;  /* 0x0000001f0c047819 */ /* 0x000fe200000006ff */
[----:B-1----:R-:W-:Y:S06]  /*6400*/  @!P0 BRA `(.L_x_125) ;  /* 0x0000000400648947 */ /* 0x002fec0003800000 */
.L_x_141:
[----:B------:R-:W1:Y:S01]  /*6410*/  SYNCS.PHASECHK.TRANS64.TRYWAIT P0, [R9+URZ], R4 ;  /* 0x00000004090075a7 */ /* 0x000e62000800017f */
[----:B------:R-:W-:-:S05]  /*6420*/  VIADD R2, R7, 0x1 ;  /* 0x0000000107027836 */ /* 0x000fca0000000000 */
[----:B------:R-:W-:-:S04]  /*6430*/  ISETP.NE.AND P1, PT, R2, 0x7, PT ;  /* 0x000000070200780c */ /* 0x000fc80003f25270 */
[----:B------:R-:W-:Y:S02]  /*6440*/  SEL R3, RZ, 0x1, P1 ;  /* 0x00000001ff037807 */ /* 0x000fe40000800000 */
[----:B------:R-:W-:Y:S02]  /*6450*/  SEL R7, R2, RZ, P1 ;  /* 0x000000ff02077207 */ /* 0x000fe40000800000 */
[----:B------:R-:W-:-:S03]  /*6460*/  LOP3.LUT R12, R12, R3, RZ, 0x3c, !PT ;  /* 0x000000030c0c7212 */ /* 0x000fc600078e3cff */
[----:B------:R-:W-:Y:S01]  /*6470*/  IMAD R8, R7, 0x8, R0 ;  /* 0x0000000807087824 */ /* 0x000fe200078e0200 */
[----:B0-----:R-:W-:Y:S01]  /*6480*/  SHF.L.U32 R5, R12, 0x1f, RZ ;  /* 0x0000001f0c057819 */ /* 0x001fe200000006ff */
[----:B-1----:R-:W-:Y:S06]  /*6490*/  @!P0 BRA `(.L_x_126) ;  /* 0x0000000400548947 */ /* 0x002fec0003800000 */
.L_x_142:
[----:B------:R-:W1:Y:S01]  /*64a0*/  SYNCS.PHASECHK.TRANS64.TRYWAIT P0, [R8+URZ], R5 ;  /* 0x00000005080075a7 */ /* 0x000e62000800017f */
[----:B------:R-:W-:-:S05]  /*64b0*/  VIADD R2, R7, 0x1 ;  /* 0x0000000107027836 */ /* 0x000fca0000000000 */
[----:B------:R-:W-:-:S04]  /*64c0*/  ISETP.NE.AND P1, PT, R2, 0x7, PT ;  /* 0x000000070200780c */ /* 0x000fc80003f25270 */
[----:B------:R-:W-:Y:S02]  /*64d0*/  SEL R3, RZ, 0x1, P1 ;  /* 0x00000001ff037807 */ /* 0x000fe40000800000 */
[----:B------:R-:W-:Y:S02]  /*64e0*/  SEL R7, R2, RZ, P1 ;  /* 0x000000ff02077207 */ /* 0x000fe40000800000 */
[----:B0-----:R-:W-:-:S03]  /*64f0*/  LOP3.LUT R9, R12, R3, RZ, 0x3c, !PT ;  /* 0x000000030c097212 */ /* 0x001fc600078e3cff */
[----:B------:R-:W-:Y:S01]  /*6500*/  IMAD R11, R7, 0x8, R0 ;  /* 0x00000008070b7824 */ /* 0x000fe200078e0200 */
[----:B------:R-:W-:Y:S01]  /*6510*/  SHF.L.U32 R6, R9, 0x1f, RZ ;  /* 0x0000001f09067819 */ /* 0x000fe200000006ff */
[----:B-1----:R-:W-:Y:S06]  /*6520*/  @!P0 BRA `(.L_x_127) ;  /* 0x0000000400448947 */ /* 0x002fec0003800000 */
.L_x_143:
[----:B------:R-:W1:Y:S01]  /*6530*/  SYNCS.PHASECHK.TRANS64.TRYWAIT P0, [R11+URZ], R6 ;  /* 0x000000060b0075a7 */ /* 0x000e62000800017f */
[----:B------:R-:W-:-:S05]  /*6540*/  VIADD R2, R7, 0x1 ;  /* 0x0000000107027836 */ /* 0x000fca0000000000 */
[----:B------:R-:W-:-:S04]  /*6550*/  ISETP.NE.AND P1, PT, R2, 0x7, PT ;  /* 0x000000070200780c */ /* 0x000fc80003f25270 */
[----:B------:R-:W-:Y:S02]  /*6560*/  SEL R4, RZ, 0x1, P1 ;  /* 0x00000001ff047807 */ /* 0x000fe40000800000 */
[----:B------:R-:W-:Y:S02]  /*6570*/  SEL R3, R2, RZ, P1 ;  /* 0x000000ff02037207 */ /* 0x000fe40000800000 */
[----:B------:R-:W-:Y:S01]  /*6580*/  LOP3.LUT R4, R9, R4, RZ, 0x3c, !PT ;  /* 0x0000000409047212 */ /* 0x000fe200078e3cff */
[----:B-1----:R-:W-:Y:S06]  /*6590*/  @!P0 BRA `(.L_x_128) ;  /* 0x00000004003c8947 */ /* 0x002fec0003800000 */
.L_x_144:
[----:B------:R-:W-:Y:S01]  /*65a0*/  IMAD R3, R3, 0x8, R0 ;  /* 0x0000000803037824 */ /* 0x000fe200078e0200 */
[----:B------:R-:W-:-:S07]  /*65b0*/  SHF.L.U32 R0, R4, 0x1f, RZ ;  /* 0x0000001f04007819 */ /* 0x000fce00000006ff */
.L_x_129:
[----:B--2---:R2:W3:Y:S02]  /*65c0*/  SYNCS.PHASECHK.TRANS64.TRYWAIT P0, [R3+URZ], R0 ;  /* 0x00000000030075a7 */ /* 0x0044e4000800017f */
[----:B---3--:R-:W-:Y:S05]  /*65d0*/  @!P0 NANOSLEEP.SYNCS 0x989680 ;  /* 0x009896800000895d */ /* 0x008fea0003900000 */
[----:B------:R-:W3:Y:S02]  /*65e0*/  @!P0 SYNCS.PHASECHK.TRANS64 P0, [R3+URZ], R0 ;  /* 0x00000000030085a7 */ /* 0x000ee4000800007f */
[----:B---3--:R-:W-:Y:S05]  /*65f0*/  @!P0 BRA `(.L_x_129) ;  /* 0xfffffffc00f08947 */ /* 0x008fea000383ffff */
.L_x_121:
[----:B------:R-:W-:Y:S05]  /*6600*/  BSYNC B0 ;  /* 0x0000000000007941 */ /* 0x000fea0003800000 */
.L_x_120:
[----:B------:R-:W-:Y:S05]  /*6610*/  EXIT ;  /* 0x000000000000794d */ /* 0x000fea0003800000 */
.L_x_15:
[----:B0-----:R-:W-:-:S04]  /*6620*/  IMAD.U32 R15, RZ, RZ, UR15 ;  /* 0x0000000fff0f7e24 */ /* 0x001fc8000f8e00ff */
[----:B------:R0:W1:Y:S03]  /*6630*/  SYNCS.PHASECHK.TRANS64.TRYWAIT P0, [R15+URZ+-0x8], R14 ;  /* 0xfffff80e0f0075a7 */ /* 0x000066000800017f */
[----:B-1----:R-:W-:Y:S05]  /*6640*/  @!P0 NANOSLEEP.SYNCS 0x989680 ;  /* 0x009896800000895d */ /* 0x002fea0003900000 */
[----:B------:R-:W1:Y:S02]  /*6650*/  @!P0 SYNCS.PHASECHK.TRANS64 P0, [R15+URZ+-0x8], R14 ;  /* 0xfffff80e0f0085a7 */ /* 0x000e64000800007f */
[----:B-1----:R-:W-:Y:S05]  /*6660*/  @!P0 BRA `(.L_x_15) ;  /* 0xfffffffc00ec8947 */ /* 0x002fea000383ffff */
[----:B------:R-:W-:Y:S05]  /*6670*/  BRA `(.L_x_130) ;  /* 0xffffffac00b47947 */ /* 0x000fea000383ffff */
.L_x_20:
[----:B-1----:R-:W-:-:S04]  /*6680*/  IMAD.U32 R15, RZ, RZ, UR6 ;  /* 0x00000006ff0f7e24 */ /* 0x002fc8000f8e00ff */
[----:B------:R1:W2:Y:S03]  /*6690*/  SYNCS.PHASECHK.TRANS64.TRYWAIT P0, [R15+URZ], R14 ;  /* 0x0000000e0f0075a7 */ /* 0x0002a6000800017f */
[----:B--2---:R-:W-:Y:S05]  /*66a0*/  @!P0 NANOSLEEP.SYNCS 0x989680 ;  /* 0x009896800000895d */ /* 0x004fea0003900000 */
[----:B------:R-:W2:Y:S02]  /*66b0*/  @!P0 SYNCS.PHASECHK.TRANS64 P0, [R15+URZ], R14 ;  /* 0x0000000e0f0085a7 */ /* 0x000ea4000800007f */
[----:B--2---:R-:W-:Y:S05]  /*66c0*/  @!P0 BRA `(.L_x_20) ;  /* 0xfffffffc00ec8947 */ /* 0x004fea000383ffff */
[----:B------:R-:W-:Y:S05]  /*66d0*/  BRA `(.L_x_19) ;  /* 0xffffffb0005c7947 */ /* 0x000fea000383ffff */
.L_x_26:
[----:B-1----:R-:W-:-:S04]  /*66e0*/  IMAD.U32 R16, RZ, RZ, UR9 ;  /* 0x00000009ff107e24 */ /* 0x002fc8000f8e00ff */
[----:B------:R1:W2:Y:S03]  /*66f0*/  SYNCS.PHASECHK.TRANS64.TRYWAIT P0, [R16+URZ], R15 ;  /* 0x0000000f100075a7 */ /* 0x0002a6000800017f */
[----:B--2---:R-:W-:Y:S05]  /*6700*/  @!P0 NANOSLEEP.SYNCS 0x989680 ;  /* 0x009896800000895d */ /* 0x004fea0003900000 */
[----:B------:R-:W2:Y:S02]  /*6710*/  @!P0 SYNCS.PHASECHK.TRANS64 P0, [R16+URZ], R15 ;  /* 0x0000000f100085a7 */ /* 0x000ea4000800007f */
[----:B--2---:R-:W-:Y:S05]  /*6720*/  @!P0 BRA `(.L_x_26) ;  /* 0xfffffffc00ec8947 */ /* 0x004fea000383ffff */
[----:B------:R-:W-:Y:S05]  /*6730*/  BRA `(.L_x_25) ;  /* 0xffffffb4009c7947 */ /* 0x000fea000383ffff */
.L_x_34:
[----:B0-----:R-:W-:-:S04]  /*6740*/  IMAD.U32 R15, RZ, RZ, UR15 ;  /* 0x0000000fff0f7e24 */ /* 0x001fc8000f8e00ff */
[----:B------:R0:W1:Y:S03]  /*6750*/  SYNCS.PHASECHK.TRANS64.TRYWAIT P0, [R15+URZ+0x8], R14 ;  /* 0x0000080e0f0075a7 */ /* 0x000066000800017f */
[----:B-1----:R-:W-:Y:S05]  /*6760*/  @!P0 NANOSLEEP.SYNCS 0x989680 ;  /* 0x009896800000895d */ /* 0x002fea0003900000 */
[----:B------:R-:W1:Y:S02]  /*6770*/  @!P0 SYNCS.PHASECHK.TRANS64 P0, [R15+URZ+0x8], R14 ;  /* 0x0000080e0f0085a7 */ /* 0x000e64000800007f */
[----:B-1----:R-:W-:Y:S05]  /*6780*/  @!P0 BRA `(.L_x_34) ;  /* 0xfffffffc00ec8947 */ /* 0x002fea000383ffff */
[----:B------:R-:W-:Y:S05]  /*6790*/  BRA `(.L_x_131) ;  /* 0xffffffbc00d07947 */ /* 0x000fea000383ffff */
.L_x_107:
[----:B------:R-:W-:Y:S01]  /*67a0*/  BSSY B1, `(.L_x_132) ;  /* 0x0000006000017945 */ /* 0x000fe20003800000 */
[----:B------:R-:W-:-:S07]  /*67b0*/  IMAD.MOV.U32 R10, RZ, RZ, -0x1 ;  /* 0xffffffffff0a7424 */ /* 0x000fce00078e00ff */
[----:B------:R-:W-:Y:S05]  /*67c0*/  WARPSYNC.COLLECTIVE R10, `(.L_x_133) ;  /* 0x000000000a0c7348 */ /* 0x000fea0003c00000 */
[----:B------:R-:W-:Y:S02]  /*67d0*/  ELECT P1, UR62, PT ;  /* 0x00000000003e782f */ /* 0x000fe40003820000 */
[----:B------:R-:W-:Y:S01]  /*67e0*/  MOV R10, UR62 ;  /* 0x0000003e000a7c02 */ /* 0x000fe20008000f00 */
[----:B------:R-:W-:Y:S10]  /*67f0*/  ENDCOLLECTIVE ;  /* 0x000000000000791b */ /* 0x000ff40003800000 */
.L_x_133:
[----:B------:R-:W-:Y:S05]  /*6800*/  BSYNC B1 ;  /* 0x0000000000017941 */ /* 0x000fea0003800000 */
.L_x_132:
[----:B------:R-:W-:Y:S05]  /*6810*/  BRA `(.L_x_134) ;  /* 0xffffffec00a07947 */ /* 0x000fea000383ffff */
.L_x_110:
[----:B-1----:R1:W2:Y:S02]  /*6820*/  SYNCS.PHASECHK.TRANS64.TRYWAIT P1, [R19+URZ+0x38], R10 ;  /* 0x0000380a130075a7 */ /* 0x0022a4000802017f */
[----:B--2---:R-:W-:Y:S05]  /*6830*/  @!P1 NANOSLEEP.SYNCS 0x989680 ;  /* 0x009896800000995d */ /* 0x004fea0003900000 */
[----:B------:R-:W2:Y:S02]  /*6840*/  @!P1 SYNCS.PHASECHK.TRANS64 P1, [R19+URZ+0x38], R10 ;  /* 0x0000380a130095a7 */ /* 0x000ea4000802007f */
[----:B--2---:R-:W-:Y:S05]  /*6850*/  @!P1 BRA `(.L_x_110) ;  /* 0xfffffffc00f09947 */ /* 0x004fea000383ffff */
[----:B------:R-:W-:Y:S05]  /*6860*/  BRA `(.L_x_135) ;  /* 0xffffffec00d47947 */ /* 0x000fea000383ffff */
.L_x_119:
[----:B------:R-:W-:Y:S01]  /*6870*/  BSSY B0, `(.L_x_136) ;  /* 0x0000006000007945 */ /* 0x000fe20003800000 */
[----:B------:R-:W-:-:S07]  /*6880*/  IMAD.MOV.U32 R10, RZ, RZ, -0x1 ;  /* 0xffffffffff0a7424 */ /* 0x000fce00078e00ff */
[----:B------:R-:W-:Y:S05]  /*6890*/  WARPSYNC.COLLECTIVE R10, `(.L_x_137) ;  /* 0x000000000a0c7348 */ /* 0x000fea0003c00000 */
[----:B------:R-:W-:Y:S02]  /*68a0*/  ELECT P1, UR62, PT ;  /* 0x00000000003e782f */ /* 0x000fe40003820000 */
[----:B------:R-:W-:Y:S01]  /*68b0*/  MOV R10, UR62 ;  /* 0x0000003e000a7c02 */ /* 0x000fe20008000f00 */
[----:B------:R-:W-:Y:S10]  /*68c0*/  ENDCOLLECTIVE ;  /* 0x000000000000791b */ /* 0x000ff40003800000 */
.L_x_137:
[----:B------:R-:W-:Y:S05]  /*68d0*/  BSYNC B0 ;  /* 0x0000000000007941 */ /* 0x000fea0003800000 */
.L_x_136:
[----:B------:R-:W-:Y:S01]  /*68e0*/  PLOP3.LUT P0, PT, P1, PT, PT, 0x80, 0x0 ;  /* 0x000000000000781c */ /* 0x000fe20000f0f070 */
[----:B------:R-:W-:-:S12]  /*68f0*/  BRA `(.L_x_138) ;  /* 0xfffffff800287947 */ /* 0x000fd8000383ffff */
.L_x_123:
[----:B0-----:R0:W1:Y:S02]  /*6900*/  SYNCS.PHASECHK.TRANS64.TRYWAIT P0, [R5+URZ], R2 ;  /* 0x00000002050075a7 */ /* 0x001064000800017f */
[----:B-1----:R-:W-:Y:S05]  /*6910*/  @!P0 NANOSLEEP.SYNCS 0x989680 ;  /* 0x009896800000895d */ /* 0x002fea0003900000 */
[----:B------:R-:W1:Y:S02]  /*6920*/  @!P0 SYNCS.PHASECHK.TRANS64 P0, [R5+URZ], R2 ;  /* 0x00000002050085a7 */ /* 0x000e64000800007f */
[----:B-1----:R-:W-:Y:S05]  /*6930*/  @!P0 BRA `(.L_x_123) ;  /* 0xfffffffc00f08947 */ /* 0x002fea000383ffff */
[----:B------:R-:W-:Y:S05]  /*6940*/  BRA `(.L_x_139) ;  /* 0xfffffff800687947 */ /* 0x000fea000383ffff */
.L_x_124:
[----:B0-----:R0:W1:Y:S02]  /*6950*/  SYNCS.PHASECHK.TRANS64.TRYWAIT P0, [R7+URZ], R4 ;  /* 0x00000004070075a7 */ /* 0x001064000800017f */
[----:B-1----:R-:W-:Y:S05]  /*6960*/  @!P0 NANOSLEEP.SYNCS 0x989680 ;  /* 0x009896800000895d */ /* 0x002fea0003900000 */
[----:B------:R-:W1:Y:S02]  /*6970*/  @!P0 SYNCS.PHASECHK.TRANS64 P0, [R7+URZ], R4 ;  /* 0x00000004070085a7 */ /* 0x000e64000800007f */
[----:B-1----:R-:W-:Y:S05]  /*6980*/  @!P0 BRA `(.L_x_124) ;  /* 0xfffffffc00f08947 */ /* 0x002fea000383ffff */
[----:B------:R-:W-:Y:S05]  /*6990*/  BRA `(.L_x_140) ;  /* 0xfffffff800787947 */ /* 0x000fea000383ffff */
.L_x_125:
[----:B0-----:R0:W1:Y:S02]  /*69a0*/  SYNCS.PHASECHK.TRANS64.TRYWAIT P0, [R6+URZ], R5 ;  /* 0x00000005060075a7 */ /* 0x001064000800017f */
[----:B-1----:R-:W-:Y:S05]  /*69b0*/  @!P0 NANOSLEEP.SYNCS 0x989680 ;  /* 0x009896800000895d */ /* 0x002fea0003900000 */
[----:B------:R-:W1:Y:S02]  /*69c0*/  @!P0 SYNCS.PHASECHK.TRANS64 P0, [R6+URZ], R5 ;  /* 0x00000005060085a7 */ /* 0x000e64000800007f */
[----:B-1----:R-:W-:Y:S05]  /*69d0*/  @!P0 BRA `(.L_x_125) ;  /* 0xfffffffc00f08947 */ /* 0x002fea000383ffff */
[----:B------:R-:W-:Y:S05]  /*69e0*/  BRA `(.L_x_141) ;  /* 0xfffffff800887947 */ /* 0x000fea000383ffff */
.L_x_126:
[----:B0-----:R0:W1:Y:S02]  /*69f0*/  SYNCS.PHASECHK.TRANS64.TRYWAIT P0, [R9+URZ], R4 ;  /* 0x00000004090075a7 */ /* 0x001064000800017f */
[----:B-1----:R-:W-:Y:S05]  /*6a00*/  @!P0 NANOSLEEP.SYNCS 0x989680 ;  /* 0x009896800000895d */ /* 0x002fea0003900000 */
[----:B------:R-:W1:Y:S02]  /*6a10*/  @!P0 SYNCS.PHASECHK.TRANS64 P0, [R9+URZ], R4 ;  /* 0x00000004090085a7 */ /* 0x000e64000800007f */
[----:B-1----:R-:W-:Y:S05]  /*6a20*/  @!P0 BRA `(.L_x_126) ;  /* 0xfffffffc00f08947 */ /* 0x002fea000383ffff */
[----:B------:R-:W-:Y:S05]  /*6a30*/  BRA `(.L_x_142) ;  /* 0xfffffff800987947 */ /* 0x000fea000383ffff */
.L_x_127:
[----:B0-----:R0:W1:Y:S02]  /*6a40*/  SYNCS.PHASECHK.TRANS64.TRYWAIT P0, [R8+URZ], R5 ;  /* 0x00000005080075a7 */ /* 0x001064000800017f */
[----:B-1----:R-:W-:Y:S05]  /*6a50*/  @!P0 NANOSLEEP.SYNCS 0x989680 ;  /* 0x009896800000895d */ /* 0x002fea0003900000 */
[----:B------:R-:W1:Y:S02]  /*6a60*/  @!P0 SYNCS.PHASECHK.TRANS64 P0, [R8+URZ], R5 ;  /* 0x00000005080085a7 */ /* 0x000e64000800007f */
[----:B-1----:R-:W-:Y:S05]  /*6a70*/  @!P0 BRA `(.L_x_127) ;  /* 0xfffffffc00f08947 */ /* 0x002fea000383ffff */
[----:B------:R-:W-:Y:S05]  /*6a80*/  BRA `(.L_x_143) ;  /* 0xfffffff800a87947 */ /* 0x000fea000383ffff */
.L_x_128:
[----:B-1----:R1:W2:Y:S02]  /*6a90*/  SYNCS.PHASECHK.TRANS64.TRYWAIT P0, [R11+URZ], R6 ;  /* 0x000000060b0075a7 */ /* 0x0022a4000800017f */
[----:B--2---:R-:W-:Y:S05]  /*6aa0*/  @!P0 NANOSLEEP.SYNCS 0x989680 ;  /* 0x009896800000895d */ /* 0x004fea0003900000 */
[----:B------:R-:W2:Y:S02]  /*6ab0*/  @!P0 SYNCS.PHASECHK.TRANS64 P0, [R11+URZ], R6 ;  /* 0x000000060b0085a7 */ /* 0x000ea4000800007f */
[----:B--2---:R-:W-:Y:S05]  /*6ac0*/  @!P0 BRA `(.L_x_128) ;  /* 0xfffffffc00f08947 */ /* 0x004fea000383ffff */
[----:B------:R-:W-:Y:S05]  /*6ad0*/  BRA `(.L_x_144) ;  /* 0xfffffff800b07947 */ /* 0x000fea000383ffff */
.L_x_145:
[----:B------:R-:W-:-:S00]  /*6ae0*/  BRA `(.L_x_145) ;  /* 0xfffffffc00fc7947 */ /* 0x000fc0000383ffff */
[----:B------:R-:W-:-:S00]  /*6af0*/  NOP ;  /* 0x0000000000007918 */ /* 0x000fc00000000000 */
        /* <DEDUP_REMOVED lines=8> */
.L_x_146:


//--------------------- .nv.shared._ZN7cutlass13device_kernelINS_4gemm6kernel13GemmUniversalIN4cute5tupleIJiiiiEEENS1_10collective13CollectiveMmaINS1_37MainloopSm90TmaGmmaWarpSpecializedFP8ILi7ENS5_IJNS4_1CILi1EEESB_SB_EEENS1_32KernelTmaWarpSpecializedPingpongEEENS5_IJNSA_ILi64EEESF_NSA_ILi32EEEEEENS_12float_e4m3_tENS5_IJlSB_lEEESI_SJ_NS4_8TiledMMAINS4_8MMA_AtomIJNS4_4SM904GMMA30MMA_64x64x32_F32E4M3E4M3_SS_TNILNSN_7ScaleInE1ELSP_1EEEEEENS4_6LayoutISC_NS5_IJNSA_ILi0EEEST_ST_EEEEENS5_IJNS4_10UnderscoreESW_SW_EEEEENS4_13SM90_TMA_LOADENS4_14ComposedLayoutINS4_7SwizzleILi1ELi4ELi3EEENS4_18smem_ptr_flag_bitsILi8EEENSS_INS5_IJNSA_ILi8EEESG_EEENS5_IJSG_SB_EEEEEEEvNS4_8identityESZ_S19_vS1A_EENS_8epilogue10collective6detail29Sm90TmaWarpSpecializedAdapterINS1D_15DefaultEpilogueISI_SJ_SJ_NS1C_6thread17LinearCombinationISI_Li1EffLNS1H_9ScaleType4KindE0ELNS_15FloatRoundStyleE2ESI_EENS1_15EpilogueDefaultEEEEEvvEEEEvNT_6ParamsE --------------------------
	.section	.nv.shared._ZN7cutlass13device_kernelINS_4gemm6kernel13GemmUniversalIN4cute5tupleIJiiiiEEENS1_10collective13CollectiveMmaINS1_37MainloopSm90TmaGmmaWarpSpecializedFP8ILi7ENS5_IJNS4_1CILi1EEESB_SB_EEENS1_32KernelTmaWarpSpecializedPingpongEEENS5_IJNSA_ILi64EEESF_NSA_ILi32EEEEEENS_12float_e4m3_tENS5_IJlSB_lEEESI_SJ_NS4_8TiledMMAINS4_8MMA_AtomIJNS4_4SM904GMMA30MMA_64x64x32_F32E4M3E4M3_SS_TNILNSN_7ScaleInE1ELSP_1EEEEEENS4_6LayoutISC_NS5_IJNSA_ILi0EEEST_ST_EEEEENS5_IJNS4_10UnderscoreESW_SW_EEEEENS4_13SM90_TMA_LOADENS4_14ComposedLayoutINS4_7SwizzleILi1ELi4ELi3EEENS4_18smem_ptr_flag_bitsILi8EEENSS_INS5_IJNSA_ILi8EEESG_EEENS5_IJSG_SB_EEEEEEEvNS4_8identityESZ_S19_vS1A_EENS_8epilogue10collective6detail29Sm90TmaWarpSpecializedAdapterINS1D_15DefaultEpilogueISI_SJ_SJ_NS1C_6thread17LinearCombinationISI_Li1EffLNS1H_9ScaleType4KindE0ELNS_15FloatRoundStyleE2ESI_EENS1_15EpilogueDefaultEEEEEvvEEEEvNT_6ParamsE,"aw",@nobits
	.sectionflags	@""
	.align	16
	.zero		1024


//--------------------- .nv.shared.reserved.0     --------------------------
	.section	.nv.shared.reserved.0,"aw",@nobits
	.weak		__nv_reservedSMEM_offset_0_alias
	.size		__nv_reservedSMEM_offset_0_alias, 0, 0
	.other		__nv_reservedSMEM_offset_0_alias,@"STO_CUDA_RESERVED_SHARED STV_DEFAULT"
__nv_reservedSMEM_offset_0_alias:
	.zero		0


//--------------------- .nv.global                --------------------------
	.section	.nv.global,"aw",@nobits
.nv.global:
	.type		_ZN40_INTERNAL_45e521aa_4_k_cu_4d76d13d_250564cute1_E,@object
	.size		_ZN40_INTERNAL_45e521aa_4_k_cu_4d76d13d_250564cute1_E,(_ZN40_INTERNAL_45e521aa_4_k_cu_4d76d13d_250564cuda3std3__45__cpo6cbeginE - _ZN40_INTERNAL_45e521aa_4_k_cu_4d76d13d_250564cute1_E)
_ZN40_INTERNAL_45e521aa_4_k_cu_4d76d13d_250564cute1_E:
	.zero		1
	.type		_ZN40_INTERNAL_45e521aa_4_k_cu_4d76d13d_250564cuda3std3__45__cpo6cbeginE,@object
	.size		_ZN40_INTERNAL_45e521aa_4_k_cu_4d76d13d_250564cuda3std3__45__cpo6cbeginE,(_ZN40_INTERNAL_45e521aa_4_k_cu_4d76d13d_250564cuda3std3__48in_placeE - _ZN40_INTERNAL_45e521aa_4_k_cu_4d76d13d_250564cuda3std3__45__cpo6cbeginE)
_ZN40_INTERNAL_45e521aa_4_k_cu_4d76d13d_250564cuda3std3__45__cpo6cbeginE:
	.zero		1
	.type		_ZN40_INTERNAL_45e521aa_4_k_cu_4d76d13d_250564cuda3std3__48in_placeE,@object
	.size		_ZN40_INTERNAL_45e521aa_4_k_cu_4d76d13d_250564cuda3std3__48in_placeE,(_ZN40_INTERNAL_45e521aa_4_k_cu_4d76d13d_250564cuda3std6ranges3__45__cpo9iter_moveE - _ZN40_INTERNAL_45e521aa_4_k_cu_4d76d13d_250564cuda3std3__48in_placeE)
_ZN40_INTERNAL_45e521aa_4_k_cu_4d76d13d_250564cuda3std3__48in_placeE:
	.zero		1
	.type		_ZN40_INTERNAL_45e521aa_4_k_cu_4d76d13d_250564cuda3std6ranges3__45__cpo9iter_moveE,@object
	.size		_ZN40_INTERNAL_45e521aa_4_k_cu_4d76d13d_250564cuda3std6ranges3__45__cpo9iter_moveE,(_ZN40_INTERNAL_45e521aa_4_k_cu_4d76d13d_250564cuda3std3__45__cpo5beginE - _ZN40_INTERNAL_45e521aa_4_k_cu_4d76d13d_250564cuda3std6ranges3__45__cpo9iter_moveE)
_ZN40_INTERNAL_45e521aa_4_k_cu_4d76d13d_250564cuda3std6ranges3__45__cpo9iter_moveE:
	.zero		1
	.type		_ZN40_INTERNAL_45e521aa_4_k_cu_4d76d13d_250564cuda3std3__45__cpo5beginE,@object
	.size		_ZN40_INTERNAL_45e521aa_4_k_cu_4d76d13d_250564cuda3std3__45__cpo5beginE,(_ZN40_INTERNAL_45e521aa_4_k_cu_4d76d13d_250564cuda3std3__442_GLOBAL__N__45e521aa_4_k_cu_4d76d13d_250566ignoreE - _ZN40_INTERNAL_45e521aa_4_k_cu_4d76d13d_250564cuda3std3__45__cpo5beginE)
_ZN40_INTERNAL_45e521aa_4_k_cu_4d76d13d_250564cuda3std3__45__cpo5beginE:
	.zero		1
	.type		_ZN40_INTERNAL_45e521aa_4_k_cu_4d76d13d_250564cuda3std3__442_GLOBAL__N__45e521aa_4_k_cu_4d76d13d_250566ignoreE,@object
	.size		_ZN40_INTERNAL_45e521aa_4_k_cu_4d76d13d_250564cuda3std3__442_GLOBAL__N__45e521aa_4_k_cu_4d76d13d_250566ignoreE,(_ZN40_INTERNAL_45e521aa_4_k_cu_4d76d13d_250564cute7productE - _ZN40_INTERNAL_45e521aa_4_k_cu_4d76d13d_250564cuda3std3__442_GLOBAL__N__45e521aa_4_k_cu_4d76d13d_250566ignoreE)
_ZN40_INTERNAL_45e521aa_4_k_cu_4d76d13d_250564cuda3std3__442_GLOBAL__N__45e521aa_4_k_cu_4d76d13d_250566ignoreE:
	.zero		1
	.type		_ZN40_INTERNAL_45e521aa_4_k_cu_4d76d13d_250564cute7productE,@object
	.size		_ZN40_INTERNAL_45e521aa_4_k_cu_4d76d13d_250564cute7productE,(_ZN40_INTERNAL_45e521aa_4_k_cu_4d76d13d_250564cuda3std3__45__cpo3endE - _ZN40_INTERNAL_45e521aa_4_k_cu_4d76d13d_250564cute7productE)
_ZN40_INTERNAL_45e521aa_4_k_cu_4d76d13d_250564cute7productE:
	.zero		1
	.type		_ZN40_INTERNAL_45e521aa_4_k_cu_4d76d13d_250564cuda3std3__45__cpo3endE,@object
	.size		_ZN40_INTERNAL_45e521aa_4_k_cu_4d76d13d_250564cuda3std3__45__cpo3endE,(_ZN40_INTERNAL_45e521aa_4_k_cu_4d76d13d_250564cuda3std3__419piecewise_constructE - _ZN40_INTERNAL_45e521aa_4_k_cu_4d76d13d_250564cuda3std3__45__cpo3endE)
_ZN40_INTERNAL_45e521aa_4_k_cu_4d76d13d_250564cuda3std3__45__cpo3endE:
	.zero		1
	.type		_ZN40_INTERNAL_45e521aa_4_k_cu_4d76d13d_250564cuda3std3__419piecewise_constructE,@object
	.size		_ZN40_INTERNAL_45e521aa_4_k_cu_4d76d13d_250564cuda3std3__419piecewise_constructE,(_ZN40_INTERNAL_45e521aa_4_k_cu_4d76d13d_250564cuda3std3__45__cpo4cendE - _ZN40_INTERNAL_45e521aa_4_k_cu_4d76d13d_250564cuda3std3__419piecewise_constructE)
_ZN40_INTERNAL_45e521aa_4_k_cu_4d76d13d_250564cuda3std3__419piecewise_constructE:
	.zero		1
	.type		_ZN40_INTERNAL_45e521aa_4_k_cu_4d76d13d_250564cuda3std3__45__cpo4cendE,@object
	.size		_ZN40_INTERNAL_45e521aa_4_k_cu_4d76d13d_250564cuda3std3__45__cpo4cendE,(_ZN40_INTERNAL_45e521aa_4_k_cu_4d76d13d_250564cuda3std6ranges3__45__cpo4swapE - _ZN40_INTERNAL_45e521aa_4_k_cu_4d76d13d_250564cuda3std3__45__cpo4cendE)
_ZN40_INTERNAL_45e521aa_4_k_cu_4d76d13d_250564cuda3std3__45__cpo4cendE:
	.zero		1
	.type		_ZN40_INTERNAL_45e521aa_4_k_cu_4d76d13d_250564cuda3std6ranges3__45__cpo4swapE,@object
	.size		_ZN40_INTERNAL_45e521aa_4_k_cu_4d76d13d_250564cuda3std6ranges3__45__cpo4swapE,(.L_7 - _ZN40_INTERNAL_45e521aa_4_k_cu_4d76d13d_250564cuda3std6ranges3__45__cpo4swapE)
_ZN40_INTERNAL_45e521aa_4_k_cu_4d76d13d_250564cuda3std6ranges3__45__cpo4swapE:
	.zero		1
.L_7:


//--------------------- .nv.constant0._ZN7cutlass13device_kernelINS_4gemm6kernel13GemmUniversalIN4cute5tupleIJiiiiEEENS1_10collective13CollectiveMmaINS1_37MainloopSm90TmaGmmaWarpSpecializedFP8ILi7ENS5_IJNS4_1CILi1EEESB_SB_EEENS1_32KernelTmaWarpSpecializedPingpongEEENS5_IJNSA_ILi64EEESF_NSA_ILi32EEEEEENS_12float_e4m3_tENS5_IJlSB_lEEESI_SJ_NS4_8TiledMMAINS4_8MMA_AtomIJNS4_4SM904GMMA30MMA_64x64x32_F32E4M3E4M3_SS_TNILNSN_7ScaleInE1ELSP_1EEEEEENS4_6LayoutISC_NS5_IJNSA_ILi0EEEST_ST_EEEEENS5_IJNS4_10UnderscoreESW_SW_EEEEENS4_13SM90_TMA_LOADENS4_14ComposedLayoutINS4_7SwizzleILi1ELi4ELi3EEENS4_18smem_ptr_flag_bitsILi8EEENSS_INS5_IJNSA_ILi8EEESG_EEENS5_IJSG_SB_EEEEEEEvNS4_8identityESZ_S19_vS1A_EENS_8epilogue10collective6detail29Sm90TmaWarpSpecializedAdapterINS1D_15DefaultEpilogueISI_SJ_SJ_NS1C_6thread17LinearCombinationISI_Li1EffLNS1H_9ScaleType4KindE0ELNS_15FloatRoundStyleE2ESI_EENS1_15EpilogueDefaultEEEEEvvEEEEvNT_6ParamsE --------------------------
	.section	.nv.constant0._ZN7cutlass13device_kernelINS_4gemm6kernel13GemmUniversalIN4cute5tupleIJiiiiEEENS1_10collective13CollectiveMmaINS1_37MainloopSm90TmaGmmaWarpSpecializedFP8ILi7ENS5_IJNS4_1CILi1EEESB_SB_EEENS1_32KernelTmaWarpSpecializedPingpongEEENS5_IJNSA_ILi64EEESF_NSA_ILi32EEEEEENS_12float_e4m3_tENS5_IJlSB_lEEESI_SJ_NS4_8TiledMMAINS4_8MMA_AtomIJNS4_4SM904GMMA30MMA_64x64x32_F32E4M3E4M3_SS_TNILNSN_7ScaleInE1ELSP_1EEEEEENS4_6LayoutISC_NS5_IJNSA_ILi0EEEST_ST_EEEEENS5_IJNS4_10UnderscoreESW_SW_EEEEENS4_13SM90_TMA_LOADENS4_14ComposedLayoutINS4_7SwizzleILi1ELi4ELi3EEENS4_18smem_ptr_flag_bitsILi8EEENSS_INS5_IJNSA_ILi8EEESG_EEENS5_IJSG_SB_EEEEEEEvNS4_8identityESZ_S19_vS1A_EENS_8epilogue10collective6detail29Sm90TmaWarpSpecializedAdapterINS1D_15DefaultEpilogueISI_SJ_SJ_NS1C_6thread17LinearCombinationISI_Li1EffLNS1H_9ScaleType4KindE0ELNS_15FloatRoundStyleE2ESI_EENS1_15EpilogueDefaultEEEEEvvEEEEvNT_6ParamsE,"a",@progbits
	.sectionflags	@""
	.align	4
.nv.constant0._ZN7cutlass13device_kernelINS_4gemm6kernel13GemmUniversalIN4cute5tupleIJiiiiEEENS1_10collective13CollectiveMmaINS1_37MainloopSm90TmaGmmaWarpSpecializedFP8ILi7ENS5_IJNS4_1CILi1EEESB_SB_EEENS1_32KernelTmaWarpSpecializedPingpongEEENS5_IJNSA_ILi64EEESF_NSA_ILi32EEEEEENS_12float_e4m3_tENS5_IJlSB_lEEESI_SJ_NS4_8TiledMMAINS4_8MMA_AtomIJNS4_4SM904GMMA30MMA_64x64x32_F32E4M3E4M3_SS_TNILNSN_7ScaleInE1ELSP_1EEEEEENS4_6LayoutISC_NS5_IJNSA_ILi0EEEST_ST_EEEEENS5_IJNS4_10UnderscoreESW_SW_EEEEENS4_13SM90_TMA_LOADENS4_14ComposedLayoutINS4_7SwizzleILi1ELi4ELi3EEENS4_18smem_ptr_flag_bitsILi8EEENSS_INS5_IJNSA_ILi8EEESG_EEENS5_IJSG_SB_EEEEEEEvNS4_8identityESZ_S19_vS1A_EENS_8epilogue10collective6detail29Sm90TmaWarpSpecializedAdapterINS1D_15DefaultEpilogueISI_SJ_SJ_NS1C_6thread17LinearCombinationISI_Li1EffLNS1H_9ScaleType4KindE0ELNS_15FloatRoundStyleE2ESI_EENS1_15EpilogueDefaultEEEEEvvEEEEvNT_6ParamsE:
	.zero		1664


//--------------------- SYMBOLS --------------------------

	.type		.nv.reservedSmem.offset0,@object
	.size		.nv.reservedSmem.offset0,0x4
